	.target	sm_90a

	.elftype	@"ET_EXEC"


//--------------------- .note.nv.tkinfo           --------------------------
	.section	.note.nv.tkinfo,"",@"SHT_NOTE"
	.sectionflags	@"SHF_NOTE_NV_TKINFO"
	.tkinfo
        /*0018*/ 	.word	0x00000002
        /*0030*/ 	.string	""
        /*0030*/ 	.string	"ptxas"
        /*0030*/ 	.string	"Cuda compilation tools, release 13.0, V13.0.88"
        /*0030*/ 	.string	"Build cuda_13.0.r13.0/compiler.36424714_0"
        /*0030*/ 	.string	"-arch sm_90a -m 64 "



//--------------------- .note.nv.cuinfo           --------------------------
	.section	.note.nv.cuinfo,"",@"SHT_NOTE"
	.sectionflags	@"SHF_NOTE_NV_CUINFO"
        /*0018*/ 	.short	0x0002
        /*001a*/ 	.short	0x005a
        /*001c*/ 	.short	0x0082
	.zero		2


//--------------------- .nv.info                  --------------------------
	.section	.nv.info,"",@"SHT_CUDA_INFO"
	.align	4


	//----- nvinfo : EIATTR_REGCOUNT
	.align		4
        /*0000*/ 	.byte	0x04, 0x2f
        /*0002*/ 	.short	(.L_15 - .L_14)
	.align		4
.L_14:
        /*0004*/ 	.word	index@(_ZN7cutlass13device_kernelINS_4gemm6kernel13GemmUniversalIN4cute5tupleIJiiiiEEENS1_10collective13CollectiveMmaINS1_34MainloopSm90TmaGmmaWarpSpecializedILi4ENS5_IJNS4_1CILi1EEESB_SB_EEENS1_32KernelTmaWarpSpecializedPingpongEEENS5_IJNSA_ILi64EEENSA_ILi128EEESG_EEEaNS5_IJlSB_lEEEaSI_NS4_8TiledMMAINS4_8MMA_AtomIJNS4_4SM904GMMA27MMA_64x128x32_S32S8S8_SS_TNEEEENS4_6LayoutISC_NS5_IJNSA_ILi0EEESQ_SQ_EEEEENS5_IJNS4_10UnderscoreEST_ST_EEEEENS4_13SM90_TMA_LOADENS4_14ComposedLayoutINS4_7SwizzleILi3ELi4ELi3EEENS4_18smem_ptr_flag_bitsILi8EEENSP_INS5_IJNSA_ILi8EEESG_EEENS5_IJSG_SB_EEEEEEEvNS4_8identityESW_S16_vS17_EENS_8epilogue10collective6detail29Sm90TmaWarpSpecializedAdapterINS1A_15DefaultEpilogueIaSI_SI_NS19_6thread17LinearCombinationIaLi1EiiLNS1E_9ScaleType4KindE0ELNS_15FloatRoundStyleE2EaEENS1_15EpilogueDefaultEEEEEvvEEEEvNT_6ParamsE)
        /*0008*/ 	.word	0x000000a8


	//----- nvinfo : EIATTR_FRAME_SIZE
	.align		4
.L_15:
        /*000c*/ 	.byte	0x04, 0x11
        /*000e*/ 	.short	(.L_17 - .L_16)
	.align		4
.L_16:
        /*0010*/ 	.word	index@(_ZN7cutlass13device_kernelINS_4gemm6kernel13GemmUniversalIN4cute5tupleIJiiiiEEENS1_10collective13CollectiveMmaINS1_34MainloopSm90TmaGmmaWarpSpecializedILi4ENS5_IJNS4_1CILi1EEESB_SB_EEENS1_32KernelTmaWarpSpecializedPingpongEEENS5_IJNSA_ILi64EEENSA_ILi128EEESG_EEEaNS5_IJlSB_lEEEaSI_NS4_8TiledMMAINS4_8MMA_AtomIJNS4_4SM904GMMA27MMA_64x128x32_S32S8S8_SS_TNEEEENS4_6LayoutISC_NS5_IJNSA_ILi0EEESQ_SQ_EEEEENS5_IJNS4_10UnderscoreEST_ST_EEEEENS4_13SM90_TMA_LOADENS4_14ComposedLayoutINS4_7SwizzleILi3ELi4ELi3EEENS4_18smem_ptr_flag_bitsILi8EEENSP_INS5_IJNSA_ILi8EEESG_EEENS5_IJSG_SB_EEEEEEEvNS4_8identityESW_S16_vS17_EENS_8epilogue10collective6detail29Sm90TmaWarpSpecializedAdapterINS1A_15DefaultEpilogueIaSI_SI_NS19_6thread17LinearCombinationIaLi1EiiLNS1E_9ScaleType4KindE0ELNS_15FloatRoundStyleE2EaEENS1_15EpilogueDefaultEEEEEvvEEEEvNT_6ParamsE)
        /*0014*/ 	.word	0x00000000


	//----- nvinfo : EIATTR_MIN_STACK_SIZE
	.align		4
.L_17:
        /*0018*/ 	.byte	0x04, 0x12
        /*001a*/ 	.short	(.L_19 - .L_18)
	.align		4
.L_18:
        /*001c*/ 	.word	index@(_ZN7cutlass13device_kernelINS_4gemm6kernel13GemmUniversalIN4cute5tupleIJiiiiEEENS1_10collective13CollectiveMmaINS1_34MainloopSm90TmaGmmaWarpSpecializedILi4ENS5_IJNS4_1CILi1EEESB_SB_EEENS1_32KernelTmaWarpSpecializedPingpongEEENS5_IJNSA_ILi64EEENSA_ILi128EEESG_EEEaNS5_IJlSB_lEEEaSI_NS4_8TiledMMAINS4_8MMA_AtomIJNS4_4SM904GMMA27MMA_64x128x32_S32S8S8_SS_TNEEEENS4_6LayoutISC_NS5_IJNSA_ILi0EEESQ_SQ_EEEEENS5_IJNS4_10UnderscoreEST_ST_EEEEENS4_13SM90_TMA_LOADENS4_14ComposedLayoutINS4_7SwizzleILi3ELi4ELi3EEENS4_18smem_ptr_flag_bitsILi8EEENSP_INS5_IJNSA_ILi8EEESG_EEENS5_IJSG_SB_EEEEEEEvNS4_8identityESW_S16_vS17_EENS_8epilogue10collective6detail29Sm90TmaWarpSpecializedAdapterINS1A_15DefaultEpilogueIaSI_SI_NS19_6thread17LinearCombinationIaLi1EiiLNS1E_9ScaleType4KindE0ELNS_15FloatRoundStyleE2EaEENS1_15EpilogueDefaultEEEEEvvEEEEvNT_6ParamsE)
        /*0020*/ 	.word	0x00000000
.L_19:


//--------------------- .nv.compat                --------------------------
	.section	.nv.compat,"",@"SHT_CUDA_COMPAT_INFO"
	.align	4
        /*0000*/ 	.byte	0x02, 0x09, 0x01, 0x00, 0x02, 0x02, 0x04, 0x00, 0x02, 0x05, 0x05, 0x00, 0x03, 0x07, 0x01, 0x01
        /*0010*/ 	.byte	0x02, 0x03, 0x01, 0x00, 0x02, 0x06, 0x01, 0x00, 0x04, 0x0b, 0x08, 0x00, 0x00, 0x00, 0x00, 0x00
        /*0020*/ 	.byte	0x00, 0x00, 0x00, 0x00


//--------------------- .nv.info._ZN7cutlass13device_kernelINS_4gemm6kernel13GemmUniversalIN4cute5tupleIJiiiiEEENS1_10collective13CollectiveMmaINS1_34MainloopSm90TmaGmmaWarpSpecializedILi4ENS5_IJNS4_1CILi1EEESB_SB_EEENS1_32KernelTmaWarpSpecializedPingpongEEENS5_IJNSA_ILi64EEENSA_ILi128EEESG_EEEaNS5_IJlSB_lEEEaSI_NS4_8TiledMMAINS4_8MMA_AtomIJNS4_4SM904GMMA27MMA_64x128x32_S32S8S8_SS_TNEEEENS4_6LayoutISC_NS5_IJNSA_ILi0EEESQ_SQ_EEEEENS5_IJNS4_10UnderscoreEST_ST_EEEEENS4_13SM90_TMA_LOADENS4_14ComposedLayoutINS4_7SwizzleILi3ELi4ELi3EEENS4_18smem_ptr_flag_bitsILi8EEENSP_INS5_IJNSA_ILi8EEESG_EEENS5_IJSG_SB_EEEEEEEvNS4_8identityESW_S16_vS17_EENS_8epilogue10collective6detail29Sm90TmaWarpSpecializedAdapterINS1A_15DefaultEpilogueIaSI_SI_NS19_6thread17LinearCombinationIaLi1EiiLNS1E_9ScaleType4KindE0ELNS_15FloatRoundStyleE2EaEENS1_15EpilogueDefaultEEEEEvvEEEEvNT_6ParamsE --------------------------
	.section	.nv.info._ZN7cutlass13device_kernelINS_4gemm6kernel13GemmUniversalIN4cute5tupleIJiiiiEEENS1_10collective13CollectiveMmaINS1_34MainloopSm90TmaGmmaWarpSpecializedILi4ENS5_IJNS4_1CILi1EEESB_SB_EEENS1_32KernelTmaWarpSpecializedPingpongEEENS5_IJNSA_ILi64EEENSA_ILi128EEESG_EEEaNS5_IJlSB_lEEEaSI_NS4_8TiledMMAINS4_8MMA_AtomIJNS4_4SM904GMMA27MMA_64x128x32_S32S8S8_SS_TNEEEENS4_6LayoutISC_NS5_IJNSA_ILi0EEESQ_SQ_EEEEENS5_IJNS4_10UnderscoreEST_ST_EEEEENS4_13SM90_TMA_LOADENS4_14ComposedLayoutINS4_7SwizzleILi3ELi4ELi3EEENS4_18smem_ptr_flag_bitsILi8EEENSP_INS5_IJNSA_ILi8EEESG_EEENS5_IJSG_SB_EEEEEEEvNS4_8identityESW_S16_vS17_EENS_8epilogue10collective6detail29Sm90TmaWarpSpecializedAdapterINS1A_15DefaultEpilogueIaSI_SI_NS19_6thread17LinearCombinationIaLi1EiiLNS1E_9ScaleType4KindE0ELNS_15FloatRoundStyleE2EaEENS1_15EpilogueDefaultEEEEEvvEEEEvNT_6ParamsE,"",@"SHT_CUDA_INFO"
	.sectionflags	@""
	.align	4


	//----- nvinfo : EIATTR_CUDA_API_VERSION
	.align		4
        /*0000*/ 	.byte	0x04, 0x37
        /*0002*/ 	.short	(.L_21 - .L_20)
.L_20:
        /*0004*/ 	.word	0x00000082


	//----- nvinfo : EIATTR_KPARAM_INFO
	.align		4
.L_21:
        /*0008*/ 	.byte	0x04, 0x17
        /*000a*/ 	.short	(.L_23 - .L_22)
.L_22:
        /*000c*/ 	.word	0x00000000
        /*0010*/ 	.short	0x0000
        /*0012*/ 	.short	0x0070
        /*0014*/ 	.byte	0x00, 0xf0, 0x01, 0x10


	//----- nvinfo : EIATTR_SPARSE_MMA_MASK
	.align		4
.L_23:
        /*0018*/ 	.byte	0x03, 0x50
        /*001a*/ 	.short	0x0000


	//----- nvinfo : EIATTR_MAXREG_COUNT
	.align		4
        /*001c*/ 	.byte	0x03, 0x1b
        /*001e*/ 	.short	0x00a8


	//----- nvinfo : EIATTR_NUM_BARRIERS
	.align		4
        /*0020*/ 	.byte	0x02, 0x4c
        /*0022*/ 	.byte	0x01
	.zero		1


	//----- nvinfo : EIATTR_EXTERNS
	.align		4
        /*0024*/ 	.byte	0x04, 0x0f
        /*0026*/ 	.short	(.L_25 - .L_24)


	//   ....[0]....
	.align		4
.L_24:
        /*0028*/ 	.word	index@(__assertfail)


	//----- nvinfo : EIATTR_MERCURY_ISA_VERSION
	.align		4
.L_25:
        /*002c*/ 	.byte	0x03, 0x5f
        /*002e*/ 	.short	0x0101


	//----- nvinfo : EIATTR_INT_WARP_WIDE_INSTR_OFFSETS
	.align		4
        /*0030*/ 	.byte	0x04, 0x31
        /*0032*/ 	.short	(.L_27 - .L_26)


	//   ....[0]....
.L_26:
        /*0034*/ 	.word	0x00000470


	//   ....[1]....
        /*0038*/ 	.word	0x00000490


	//   ....[2]....
        /*003c*/ 	.word	0x00000510


	//   ....[3]....
        /*0040*/ 	.word	0x00000520


	//   ....[4]....
        /*0044*/ 	.word	0x00000530


	//   ....[5]....
        /*0048*/ 	.word	0x00000550


	//   ....[6]....
        /*004c*/ 	.word	0x000005b0


	//   ....[7]....
        /*0050*/ 	.word	0x000005d0


	//----- nvinfo : EIATTR_COOP_GROUP_MASK_REGIDS
	.align		4
.L_27:
        /*0054*/ 	.byte	0x04, 0x29
        /*0056*/ 	.short	(.L_29 - .L_28)


	//   ....[0]....
.L_28:
        /*0058*/ 	.word	0xffffffff


	//   ....[1]....
        /*005c*/ 	.word	0xffffffff


	//   ....[2]....
        /*0060*/ 	.word	0xffffffff


	//   ....[3]....
        /*0064*/ 	.word	0xffffffff


	//   ....[4]....
        /*0068*/ 	.word	0xffffffff


	//   ....[5]....
        /*006c*/ 	.word	0xffffffff


	//----- nvinfo : EIATTR_COOP_GROUP_INSTR_OFFSETS
	.align		4
.L_29:
        /*0070*/ 	.byte	0x04, 0x28
        /*0072*/ 	.short	(.L_31 - .L_30)


	//   ....[0]....
.L_30:
        /*0074*/ 	.word	0x00000050


	//   ....[1]....
        /*0078*/ 	.word	0x00000080


	//   ....[2]....
        /*007c*/ 	.word	0x00000180


	//   ....[3]....
        /*0080*/ 	.word	0x00000390


	//   ....[4]....
        /*0084*/ 	.word	0x000003d0


	//   ....[5]....
        /*0088*/ 	.word	0x00000410


	//----- nvinfo : EIATTR_REG_RECONFIG
	.align		4
.L_31:
        /*008c*/ 	.byte	0x01, 0x54
	.zero		2


	//----- nvinfo : EIATTR_SYSCALL_OFFSETS
	.align		4
        /*0090*/ 	.byte	0x04, 0x46
        /*0092*/ 	.short	(.L_33 - .L_32)


	//   ....[0]....
.L_32:
        /*0094*/ 	.word	0x00001730


	//----- nvinfo : EIATTR_MBARRIER_INSTR_OFFSETS
	.align		4
.L_33:
        /*0098*/ 	.byte	0x04, 0x39
        /*009a*/ 	.short	(.L_35 - .L_34)


	//   ....[0]....
.L_34:
        /*009c*/ 	.word	0x00000300
        /*00a0*/ 	.word	0x000000ff
        /*00a4*/ 	.word	0x00000000
        /*00a8*/ 	.short	0x0100
        /*00aa*/ 	.byte	0x09
	.zero		1


	//   ....[1]....
        /*00ac*/ 	.word	0x00000310
        /*00b0*/ 	.word	0x000000ff
        /*00b4*/ 	.word	0x00000020
        /*00b8*/ 	.short	0x0100
        /*00ba*/ 	.byte	0x09
	.zero		1


	//   ....[2]....
        /*00bc*/ 	.word	0x00000320
        /*00c0*/ 	.word	0x000000ff
        /*00c4*/ 	.word	0x00000008
        /*00c8*/ 	.short	0x0100
        /*00ca*/ 	.byte	0x09
	.zero		1


	//   ....[3]....
        /*00cc*/ 	.word	0x00000330
        /*00d0*/ 	.word	0x000000ff
        /*00d4*/ 	.word	0x00000028
        /*00d8*/ 	.short	0x0100
        /*00da*/ 	.byte	0x09
	.zero		1


	//   ....[4]....
        /*00dc*/ 	.word	0x00000340
        /*00e0*/ 	.word	0x000000ff
        /*00e4*/ 	.word	0x00000010
        /*00e8*/ 	.short	0x0100
        /*00ea*/ 	.byte	0x09
	.zero		1


	//   ....[5]....
        /*00ec*/ 	.word	0x00000350
        /*00f0*/ 	.word	0x000000ff
        /*00f4*/ 	.word	0x00000030
        /*00f8*/ 	.short	0x0100
        /*00fa*/ 	.byte	0x09
	.zero		1


	//   ....[6]....
        /*00fc*/ 	.word	0x00000360
        /*0100*/ 	.word	0x000000ff
        /*0104*/ 	.word	0x00000018
        /*0108*/ 	.short	0x0100
        /*010a*/ 	.byte	0x09
	.zero		1


	//   ....[7]....
        /*010c*/ 	.word	0x00000370
        /*0110*/ 	.word	0x000000ff
        /*0114*/ 	.word	0x00000038
        /*0118*/ 	.short	0x0100
        /*011a*/ 	.byte	0x09
	.zero		1


	//   ....[8]....
        /*011c*/ 	.word	0x000005f0
        /*0120*/ 	.word	0x000000ff
        /*0124*/ 	.word	0x00000070
        /*0128*/ 	.short	0x0100
        /*012a*/ 	.byte	0x09
	.zero		1


	//   ....[9]....
        /*012c*/ 	.word	0x00000600
        /*0130*/ 	.word	0x000000ff
        /*0134*/ 	.word	0x00000078
        /*0138*/ 	.short	0x0100
        /*013a*/ 	.byte	0x09
	.zero		1


	//   ....[10]....
        /*013c*/ 	.word	0x00000640
        /*0140*/ 	.word	0x000000ff
        /*0144*/ 	.word	0x00000050
        /*0148*/ 	.short	0x0100
        /*014a*/ 	.byte	0x0a
	.zero		1


	//   ....[11]....
        /*014c*/ 	.word	0x00000660
        /*0150*/ 	.word	0x000000ff
        /*0154*/ 	.word	0x00000058
        /*0158*/ 	.short	0x0100
        /*015a*/ 	.byte	0x0a
	.zero		1


	//   ....[12]....
        /*015c*/ 	.word	0x00000670
        /*0160*/ 	.word	0x000000ff
        /*0164*/ 	.word	0x00000060
        /*0168*/ 	.short	0x0100
        /*016a*/ 	.byte	0x0a
	.zero		1


	//   ....[13]....
        /*016c*/ 	.word	0x00000680
        /*0170*/ 	.word	0x000000ff
        /*0174*/ 	.word	0x00000068
        /*0178*/ 	.short	0x0100
        /*017a*/ 	.byte	0x0a
	.zero		1


	//   ....[14]....
        /*017c*/ 	.word	0x000015f0
        /*0180*/ 	.word	0x0000005d
        /*0184*/ 	.word	0xfffffff8
        /*0188*/ 	.short	0x010a
        /*018a*/ 	.byte	0x3f
	.zero		1


	//   ....[15]....
        /*018c*/ 	.word	0x000017d0
        /*0190*/ 	.word	0x00000003
        /*0194*/ 	.word	0x00000000
        /*0198*/ 	.short	0x010a
        /*019a*/ 	.byte	0x3f
	.zero		1


	//   ....[16]....
        /*019c*/ 	.word	0x00001830
        /*01a0*/ 	.word	0x00000003
        /*01a4*/ 	.word	0x00000000
        /*01a8*/ 	.short	0x010a
        /*01aa*/ 	.byte	0x3f
	.zero		1


	//   ....[17]....
        /*01ac*/ 	.word	0x00001b90
        /*01b0*/ 	.word	0x000000ff
        /*01b4*/ 	.word	0x00000000
        /*01b8*/ 	.short	0x010a
        /*01ba*/ 	.byte	0x04
	.zero		1


	//   ....[18]....
        /*01bc*/ 	.word	0x00001bd0
        /*01c0*/ 	.word	0x000000ff
        /*01c4*/ 	.word	0x00000000
        /*01c8*/ 	.short	0x010a
        /*01ca*/ 	.byte	0x04
	.zero		1


	//   ....[19]....
        /*01cc*/ 	.word	0x00001e40
        /*01d0*/ 	.word	0x000000ff
        /*01d4*/ 	.word	0x00000000
        /*01d8*/ 	.short	0x0101
        /*01da*/ 	.byte	0x04
	.zero		1


	//   ....[20]....
        /*01dc*/ 	.word	0x00001f30
        /*01e0*/ 	.word	0x00000062
        /*01e4*/ 	.word	0x00000000
        /*01e8*/ 	.short	0x0101
        /*01ea*/ 	.byte	0x31
	.zero		1


	//   ....[21]....
        /*01ec*/ 	.word	0x00001ff0
        /*01f0*/ 	.word	0x000000ff
        /*01f4*/ 	.word	0x00000000
        /*01f8*/ 	.short	0x0101
        /*01fa*/ 	.byte	0x04
	.zero		1


	//   ....[22]....
        /*01fc*/ 	.word	0x00002040
        /*0200*/ 	.word	0x0000005d
        /*0204*/ 	.word	0x00000008
        /*0208*/ 	.short	0x010a
        /*020a*/ 	.byte	0x3f
	.zero		1


	//   ....[23]....
        /*020c*/ 	.word	0x00005410
        /*0210*/ 	.word	0x0000005e
        /*0214*/ 	.word	0x00000000
        /*0218*/ 	.short	0x0101
        /*021a*/ 	.byte	0x31
	.zero		1


	//   ....[24]....
        /*021c*/ 	.word	0x00005e20
        /*0220*/ 	.word	0x0000000a
        /*0224*/ 	.word	0x00000020
        /*0228*/ 	.short	0x010a
        /*022a*/ 	.byte	0x3f
	.zero		1


	//   ....[25]....
        /*022c*/ 	.word	0x000061c0
        /*0230*/ 	.word	0x00000003
        /*0234*/ 	.word	0x00000078
        /*0238*/ 	.short	0x0101
        /*023a*/ 	.byte	0x3f
	.zero		1


	//   ....[26]....
        /*023c*/ 	.word	0x00006950
        /*0240*/ 	.word	0x00000007
        /*0244*/ 	.word	0x00000000
        /*0248*/ 	.short	0x010a
        /*024a*/ 	.byte	0x3f
	.zero		1


	//   ....[27]....
        /*024c*/ 	.word	0x000069d0
        /*0250*/ 	.word	0x00000009
        /*0254*/ 	.word	0x00000000
        /*0258*/ 	.short	0x010a
        /*025a*/ 	.byte	0x3f
	.zero		1


	//   ....[28]....
        /*025c*/ 	.word	0x00006a60
        /*0260*/ 	.word	0x00000006
        /*0264*/ 	.word	0x00000000
        /*0268*/ 	.short	0x010a
        /*026a*/ 	.byte	0x3f
	.zero		1


	//   ....[29]....
        /*026c*/ 	.word	0x00006af0
        /*0270*/ 	.word	0x00000003
        /*0274*/ 	.word	0x00000000
        /*0278*/ 	.short	0x010a
        /*027a*/ 	.byte	0x3f
	.zero		1


	//   ....[30]....
        /*027c*/ 	.word	0x00006b50
        /*0280*/ 	.word	0x0000005d
        /*0284*/ 	.word	0xfffffff8
        /*0288*/ 	.short	0x010a
        /*028a*/ 	.byte	0x3f
	.zero		1


	//   ....[31]....
        /*028c*/ 	.word	0x00006ba0
        /*0290*/ 	.word	0x00000003
        /*0294*/ 	.word	0x00000000
        /*0298*/ 	.short	0x010a
        /*029a*/ 	.byte	0x3f
	.zero		1


	//   ....[32]....
        /*029c*/ 	.word	0x00006c00
        /*02a0*/ 	.word	0x00000004
        /*02a4*/ 	.word	0x00000000
        /*02a8*/ 	.short	0x010a
        /*02aa*/ 	.byte	0x3f
	.zero		1


	//   ....[33]....
        /*02ac*/ 	.word	0x00006c50
        /*02b0*/ 	.word	0x0000005d
        /*02b4*/ 	.word	0x00000008
        /*02b8*/ 	.short	0x010a
        /*02ba*/ 	.byte	0x3f
	.zero		1


	//   ....[34]....
        /*02bc*/ 	.word	0x00006d20
        /*02c0*/ 	.word	0x0000000a
        /*02c4*/ 	.word	0x00000020
        /*02c8*/ 	.short	0x010a
        /*02ca*/ 	.byte	0x3f
	.zero		1


	//   ....[35]....
        /*02cc*/ 	.word	0x00006df0
        /*02d0*/ 	.word	0x00000007
        /*02d4*/ 	.word	0x00000000
        /*02d8*/ 	.short	0x010a
        /*02da*/ 	.byte	0x3f
	.zero		1


	//   ....[36]....
        /*02dc*/ 	.word	0x00006e40
        /*02e0*/ 	.word	0x00000009
        /*02e4*/ 	.word	0x00000000
        /*02e8*/ 	.short	0x010a
        /*02ea*/ 	.byte	0x3f
	.zero		1


	//   ....[37]....
        /*02ec*/ 	.word	0x00006e90
        /*02f0*/ 	.word	0x00000006
        /*02f4*/ 	.word	0x00000000
        /*02f8*/ 	.short	0x010a
        /*02fa*/ 	.byte	0x3f
	.zero		1


	//----- nvinfo : EIATTR_NUM_MBARRIERS
	.align		4
.L_35:
        /*02fc*/ 	.byte	0x03, 0x38
        /*02fe*/ 	.short	0x000e


	//----- nvinfo : EIATTR_EXIT_INSTR_OFFSETS
	.align		4
        /*0300*/ 	.byte	0x04, 0x1c
        /*0302*/ 	.short	(.L_37 - .L_36)


	//   ....[0]....
.L_36:
        /*0304*/ 	.word	0x00001240


	//   ....[1]....
        /*0308*/ 	.word	0x000012a0


	//   ....[2]....
        /*030c*/ 	.word	0x00005b50


	//   ....[3]....
        /*0310*/ 	.word	0x00005b80


	//   ....[4]....
        /*0314*/ 	.word	0x00006b40


	//----- nvinfo : EIATTR_MAX_THREADS
	.align		4
.L_37:
        /*0318*/ 	.byte	0x04, 0x05
        /*031a*/ 	.short	(.L_39 - .L_38)
.L_38:
        /*031c*/ 	.word	0x00000180
        /*0320*/ 	.word	0x00000001
        /*0324*/ 	.word	0x00000001


	//----- nvinfo : EIATTR_CRS_STACK_SIZE
	.align		4
.L_39:
        /*0328*/ 	.byte	0x04, 0x1e
        /*032a*/ 	.short	(.L_41 - .L_40)
.L_40:
        /*032c*/ 	.word	0x00000000


	//----- nvinfo : EIATTR_CBANK_PARAM_SIZE
	.align		4
.L_41:
        /*0330*/ 	.byte	0x03, 0x19
        /*0332*/ 	.short	0x0470


	//----- nvinfo : EIATTR_PARAM_CBANK
	.align		4
        /*0334*/ 	.byte	0x04, 0x0a
        /*0336*/ 	.short	(.L_43 - .L_42)
	.align		4
.L_42:
        /*0338*/ 	.word	index@(.nv.constant0._ZN7cutlass13device_kernelINS_4gemm6kernel13GemmUniversalIN4cute5tupleIJiiiiEEENS1_10collective13CollectiveMmaINS1_34MainloopSm90TmaGmmaWarpSpecializedILi4ENS5_IJNS4_1CILi1EEESB_SB_EEENS1_32KernelTmaWarpSpecializedPingpongEEENS5_IJNSA_ILi64EEENSA_ILi128EEESG_EEEaNS5_IJlSB_lEEEaSI_NS4_8TiledMMAINS4_8MMA_AtomIJNS4_4SM904GMMA27MMA_64x128x32_S32S8S8_SS_TNEEEENS4_6LayoutISC_NS5_IJNSA_ILi0EEESQ_SQ_EEEEENS5_IJNS4_10UnderscoreEST_ST_EEEEENS4_13SM90_TMA_LOADENS4_14ComposedLayoutINS4_7SwizzleILi3ELi4ELi3EEENS4_18smem_ptr_flag_bitsILi8EEENSP_INS5_IJNSA_ILi8EEESG_EEENS5_IJSG_SB_EEEEEEEvNS4_8identityESW_S16_vS17_EENS_8epilogue10collective6detail29Sm90TmaWarpSpecializedAdapterINS1A_15DefaultEpilogueIaSI_SI_NS19_6thread17LinearCombinationIaLi1EiiLNS1E_9ScaleType4KindE0ELNS_15FloatRoundStyleE2EaEENS1_15EpilogueDefaultEEEEEvvEEEEvNT_6ParamsE)
        /*033c*/ 	.short	0x0210
        /*033e*/ 	.short	0x0470


	//----- nvinfo : EIATTR_SW_WAR
	.align		4
.L_43:
        /*0340*/ 	.byte	0x04, 0x36
        /*0342*/ 	.short	(.L_45 - .L_44)
.L_44:
        /*0344*/ 	.word	0x00000008
.L_45:


//--------------------- .nv.callgraph             --------------------------
	.section	.nv.callgraph,"",@"SHT_CUDA_CALLGRAPH"
	.align	4
	.sectionentsize	8
	.align		4
        /*0000*/ 	.word	0x00000000
	.align		4
        /*0004*/ 	.word	0xffffffff
	.align		4
        /*0008*/ 	.word	index@(_ZN7cutlass13device_kernelINS_4gemm6kernel13GemmUniversalIN4cute5tupleIJiiiiEEENS1_10collective13CollectiveMmaINS1_34MainloopSm90TmaGmmaWarpSpecializedILi4ENS5_IJNS4_1CILi1EEESB_SB_EEENS1_32KernelTmaWarpSpecializedPingpongEEENS5_IJNSA_ILi64EEENSA_ILi128EEESG_EEEaNS5_IJlSB_lEEEaSI_NS4_8TiledMMAINS4_8MMA_AtomIJNS4_4SM904GMMA27MMA_64x128x32_S32S8S8_SS_TNEEEENS4_6LayoutISC_NS5_IJNSA_ILi0EEESQ_SQ_EEEEENS5_IJNS4_10UnderscoreEST_ST_EEEEENS4_13SM90_TMA_LOADENS4_14ComposedLayoutINS4_7SwizzleILi3ELi4ELi3EEENS4_18smem_ptr_flag_bitsILi8EEENSP_INS5_IJNSA_ILi8EEESG_EEENS5_IJSG_SB_EEEEEEEvNS4_8identityESW_S16_vS17_EENS_8epilogue10collective6detail29Sm90TmaWarpSpecializedAdapterINS1A_15DefaultEpilogueIaSI_SI_NS19_6thread17LinearCombinationIaLi1EiiLNS1E_9ScaleType4KindE0ELNS_15FloatRoundStyleE2EaEENS1_15EpilogueDefaultEEEEEvvEEEEvNT_6ParamsE)
	.align		4
        /*000c*/ 	.word	index@(__assertfail)
	.align		4
        /*0010*/ 	.word	0x00000000
	.align		4
        /*0014*/ 	.word	0xfffffffe
	.align		4
        /*0018*/ 	.word	0x00000000
	.align		4
        /*001c*/ 	.word	0xfffffffd
	.align		4
        /*0020*/ 	.word	0x00000000
	.align		4
        /*0024*/ 	.word	0xfffffffc


//--------------------- .nv.constant4             --------------------------
	.section	.nv.constant4,"a",@progbits
	.align	8
	.align		8
.nv.constant4:
        /*0000*/ 	.dword	__assertfail
	.align		8
        /*0008*/ 	.dword	__unnamed_1
	.align		8
        /*0010*/ 	.dword	_ZN39_INTERNAL_60a6bd0c_4_k_cu_686dd653_46964cuda3std3__45__cpo5beginE
	.align		8
        /*0018*/ 	.dword	_ZN39_INTERNAL_60a6bd0c_4_k_cu_686dd653_46964cuda3std3__45__cpo3endE
	.align		8
        /*0020*/ 	.dword	_ZN39_INTERNAL_60a6bd0c_4_k_cu_686dd653_46964cuda3std3__45__cpo6cbeginE
	.align		8
        /*0028*/ 	.dword	_ZN39_INTERNAL_60a6bd0c_4_k_cu_686dd653_46964cuda3std3__45__cpo4cendE
	.align		8
        /*0030*/ 	.dword	_ZN39_INTERNAL_60a6bd0c_4_k_cu_686dd653_46964cuda3std3__441_GLOBAL__N__60a6bd0c_4_k_cu_686dd653_46966ignoreE
	.align		8
        /*0038*/ 	.dword	_ZN39_INTERNAL_60a6bd0c_4_k_cu_686dd653_46964cuda3std3__419piecewise_constructE
	.align		8
        /*0040*/ 	.dword	_ZN39_INTERNAL_60a6bd0c_4_k_cu_686dd653_46964cuda3std3__48in_placeE
	.align		8
        /*0048*/ 	.dword	_ZN39_INTERNAL_60a6bd0c_4_k_cu_686dd653_46964cuda3std6ranges3__45__cpo4swapE
	.align		8
        /*0050*/ 	.dword	_ZN39_INTERNAL_60a6bd0c_4_k_cu_686dd653_46964cuda3std6ranges3__45__cpo9iter_moveE
	.align		8
        /*0058*/ 	.dword	_ZN39_INTERNAL_60a6bd0c_4_k_cu_686dd653_46964cute7productE
	.align		8
        /*0060*/ 	.dword	_ZN39_INTERNAL_60a6bd0c_4_k_cu_686dd653_46964cute1_E
	.align		8
        /*0068*/ 	.dword	$str$22
	.align		8
        /*0070*/ 	.dword	$str$23


//--------------------- .text._ZN7cutlass13device_kernelINS_4gemm6kernel13GemmUniversalIN4cute5tupleIJiiiiEEENS1_10collective13CollectiveMmaINS1_34MainloopSm90TmaGmmaWarpSpecializedILi4ENS5_IJNS4_1CILi1EEESB_SB_EEENS1_32KernelTmaWarpSpecializedPingpongEEENS5_IJNSA_ILi64EEENSA_ILi128EEESG_EEEaNS5_IJlSB_lEEEaSI_NS4_8TiledMMAINS4_8MMA_AtomIJNS4_4SM904GMMA27MMA_64x128x32_S32S8S8_SS_TNEEEENS4_6LayoutISC_NS5_IJNSA_ILi0EEESQ_SQ_EEEEENS5_IJNS4_10UnderscoreEST_ST_EEEEENS4_13SM90_TMA_LOADENS4_14ComposedLayoutINS4_7SwizzleILi3ELi4ELi3EEENS4_18smem_ptr_flag_bitsILi8EEENSP_INS5_IJNSA_ILi8EEESG_EEENS5_IJSG_SB_EEEEEEEvNS4_8identityESW_S16_vS17_EENS_8epilogue10collective6detail29Sm90TmaWarpSpecializedAdapterINS1A_15DefaultEpilogueIaSI_SI_NS19_6thread17LinearCombinationIaLi1EiiLNS1E_9ScaleType4KindE0ELNS_15FloatRoundStyleE2EaEENS1_15EpilogueDefaultEEEEEvvEEEEvNT_6ParamsE --------------------------
	.section	.text._ZN7cutlass13device_kernelINS_4gemm6kernel13GemmUniversalIN4cute5tupleIJiiiiEEENS1_10collective13CollectiveMmaINS1_34MainloopSm90TmaGmmaWarpSpecializedILi4ENS5_IJNS4_1CILi1EEESB_SB_EEENS1_32KernelTmaWarpSpecializedPingpongEEENS5_IJNSA_ILi64EEENSA_ILi128EEESG_EEEaNS5_IJlSB_lEEEaSI_NS4_8TiledMMAINS4_8MMA_AtomIJNS4_4SM904GMMA27MMA_64x128x32_S32S8S8_SS_TNEEEENS4_6LayoutISC_NS5_IJNSA_ILi0EEESQ_SQ_EEEEENS5_IJNS4_10UnderscoreEST_ST_EEEEENS4_13SM90_TMA_LOADENS4_14ComposedLayoutINS4_7SwizzleILi3ELi4ELi3EEENS4_18smem_ptr_flag_bitsILi8EEENSP_INS5_IJNSA_ILi8EEESG_EEENS5_IJSG_SB_EEEEEEEvNS4_8identityESW_S16_vS17_EENS_8epilogue10collective6detail29Sm90TmaWarpSpecializedAdapterINS1A_15DefaultEpilogueIaSI_SI_NS19_6thread17LinearCombinationIaLi1EiiLNS1E_9ScaleType4KindE0ELNS_15FloatRoundStyleE2EaEENS1_15EpilogueDefaultEEEEEvvEEEEvNT_6ParamsE,"ax",@progbits
	.align	128
.text._ZN7cutlass13device_kernelINS_4gemm6kernel13GemmUniversalIN4cute5tupleIJiiiiEEENS1_10collective13CollectiveMmaINS1_34MainloopSm90TmaGmmaWarpSpecializedILi4ENS5_IJNS4_1CILi1EEESB_SB_EEENS1_32KernelTmaWarpSpecializedPingpongEEENS5_IJNSA_ILi64EEENSA_ILi128EEESG_EEEaNS5_IJlSB_lEEEaSI_NS4_8TiledMMAINS4_8MMA_AtomIJNS4_4SM904GMMA27MMA_64x128x32_S32S8S8_SS_TNEEEENS4_6LayoutISC_NS5_IJNSA_ILi0EEESQ_SQ_EEEEENS5_IJNS4_10UnderscoreEST_ST_EEEEENS4_13SM90_TMA_LOADENS4_14ComposedLayoutINS4_7SwizzleILi3ELi4ELi3EEENS4_18smem_ptr_flag_bitsILi8EEENSP_INS5_IJNSA_ILi8EEESG_EEENS5_IJSG_SB_EEEEEEEvNS4_8identityESW_S16_vS17_EENS_8epilogue10collective6detail29Sm90TmaWarpSpecializedAdapterINS1A_15DefaultEpilogueIaSI_SI_NS19_6thread17LinearCombinationIaLi1EiiLNS1E_9ScaleType4KindE0ELNS_15FloatRoundStyleE2EaEENS1_15EpilogueDefaultEEEEEvvEEEEvNT_6ParamsE:
        .type           _ZN7cutlass13device_kernelINS_4gemm6kernel13GemmUniversalIN4cute5tupleIJiiiiEEENS1_10collective13CollectiveMmaINS1_34MainloopSm90TmaGmmaWarpSpecializedILi4ENS5_IJNS4_1CILi1EEESB_SB_EEENS1_32KernelTmaWarpSpecializedPingpongEEENS5_IJNSA_ILi64EEENSA_ILi128EEESG_EEEaNS5_IJlSB_lEEEaSI_NS4_8TiledMMAINS4_8MMA_AtomIJNS4_4SM904GMMA27MMA_64x128x32_S32S8S8_SS_TNEEEENS4_6LayoutISC_NS5_IJNSA_ILi0EEESQ_SQ_EEEEENS5_IJNS4_10UnderscoreEST_ST_EEEEENS4_13SM90_TMA_LOADENS4_14ComposedLayoutINS4_7SwizzleILi3ELi4ELi3EEENS4_18smem_ptr_flag_bitsILi8EEENSP_INS5_IJNSA_ILi8EEESG_EEENS5_IJSG_SB_EEEEEEEvNS4_8identityESW_S16_vS17_EENS_8epilogue10collective6detail29Sm90TmaWarpSpecializedAdapterINS1A_15DefaultEpilogueIaSI_SI_NS19_6thread17LinearCombinationIaLi1EiiLNS1E_9ScaleType4KindE0ELNS_15FloatRoundStyleE2EaEENS1_15EpilogueDefaultEEEEEvvEEEEvNT_6ParamsE,@function
        .size           _ZN7cutlass13device_kernelINS_4gemm6kernel13GemmUniversalIN4cute5tupleIJiiiiEEENS1_10collective13CollectiveMmaINS1_34MainloopSm90TmaGmmaWarpSpecializedILi4ENS5_IJNS4_1CILi1EEESB_SB_EEENS1_32KernelTmaWarpSpecializedPingpongEEENS5_IJNSA_ILi64EEENSA_ILi128EEESG_EEEaNS5_IJlSB_lEEEaSI_NS4_8TiledMMAINS4_8MMA_AtomIJNS4_4SM904GMMA27MMA_64x128x32_S32S8S8_SS_TNEEEENS4_6LayoutISC_NS5_IJNSA_ILi0EEESQ_SQ_EEEEENS5_IJNS4_10UnderscoreEST_ST_EEEEENS4_13SM90_TMA_LOADENS4_14ComposedLayoutINS4_7SwizzleILi3ELi4ELi3EEENS4_18smem_ptr_flag_bitsILi8EEENSP_INS5_IJNSA_ILi8EEESG_EEENS5_IJSG_SB_EEEEEEEvNS4_8identityESW_S16_vS17_EENS_8epilogue10collective6detail29Sm90TmaWarpSpecializedAdapterINS1A_15DefaultEpilogueIaSI_SI_NS19_6thread17LinearCombinationIaLi1EiiLNS1E_9ScaleType4KindE0ELNS_15FloatRoundStyleE2EaEENS1_15EpilogueDefaultEEEEEvvEEEEvNT_6ParamsE,(.L_x_200 - _ZN7cutlass13device_kernelINS_4gemm6kernel13GemmUniversalIN4cute5tupleIJiiiiEEENS1_10collective13CollectiveMmaINS1_34MainloopSm90TmaGmmaWarpSpecializedILi4ENS5_IJNS4_1CILi1EEESB_SB_EEENS1_32KernelTmaWarpSpecializedPingpongEEENS5_IJNSA_ILi64EEENSA_ILi128EEESG_EEEaNS5_IJlSB_lEEEaSI_NS4_8TiledMMAINS4_8MMA_AtomIJNS4_4SM904GMMA27MMA_64x128x32_S32S8S8_SS_TNEEEENS4_6LayoutISC_NS5_IJNSA_ILi0EEESQ_SQ_EEEEENS5_IJNS4_10UnderscoreEST_ST_EEEEENS4_13SM90_TMA_LOADENS4_14ComposedLayoutINS4_7SwizzleILi3ELi4ELi3EEENS4_18smem_ptr_flag_bitsILi8EEENSP_INS5_IJNSA_ILi8EEESG_EEENS5_IJSG_SB_EEEEEEEvNS4_8identityESW_S16_vS17_EENS_8epilogue10collective6detail29Sm90TmaWarpSpecializedAdapterINS1A_15DefaultEpilogueIaSI_SI_NS19_6thread17LinearCombinationIaLi1EiiLNS1E_9ScaleType4KindE0ELNS_15FloatRoundStyleE2EaEENS1_15EpilogueDefaultEEEEEvvEEEEvNT_6ParamsE)
        .other          _ZN7cutlass13device_kernelINS_4gemm6kernel13GemmUniversalIN4cute5tupleIJiiiiEEENS1_10collective13CollectiveMmaINS1_34MainloopSm90TmaGmmaWarpSpecializedILi4ENS5_IJNS4_1CILi1EEESB_SB_EEENS1_32KernelTmaWarpSpecializedPingpongEEENS5_IJNSA_ILi64EEENSA_ILi128EEESG_EEEaNS5_IJlSB_lEEEaSI_NS4_8TiledMMAINS4_8MMA_AtomIJNS4_4SM904GMMA27MMA_64x128x32_S32S8S8_SS_TNEEEENS4_6LayoutISC_NS5_IJNSA_ILi0EEESQ_SQ_EEEEENS5_IJNS4_10UnderscoreEST_ST_EEEEENS4_13SM90_TMA_LOADENS4_14ComposedLayoutINS4_7SwizzleILi3ELi4ELi3EEENS4_18smem_ptr_flag_bitsILi8EEENSP_INS5_IJNSA_ILi8EEESG_EEENS5_IJSG_SB_EEEEEEEvNS4_8identityESW_S16_vS17_EENS_8epilogue10collective6detail29Sm90TmaWarpSpecializedAdapterINS1A_15DefaultEpilogueIaSI_SI_NS19_6thread17LinearCombinationIaLi1EiiLNS1E_9ScaleType4KindE0ELNS_15FloatRoundStyleE2EaEENS1_15EpilogueDefaultEEEEEvvEEEEvNT_6ParamsE,@"STO_CUDA_ENTRY STV_DEFAULT"
_ZN7cutlass13device_kernelINS_4gemm6kernel13GemmUniversalIN4cute5tupleIJiiiiEEENS1_10collective13CollectiveMmaINS1_34MainloopSm90TmaGmmaWarpSpecializedILi4ENS5_IJNS4_1CILi1EEESB_SB_EEENS1_32KernelTmaWarpSpecializedPingpongEEENS5_IJNSA_ILi64EEENSA_ILi128EEESG_EEEaNS5_IJlSB_lEEEaSI_NS4_8TiledMMAINS4_8MMA_AtomIJNS4_4SM904GMMA27MMA_64x128x32_S32S8S8_SS_TNEEEENS4_6LayoutISC_NS5_IJNSA_ILi0EEESQ_SQ_EEEEENS5_IJNS4_10UnderscoreEST_ST_EEEEENS4_13SM90_TMA_LOADENS4_14ComposedLayoutINS4_7SwizzleILi3ELi4ELi3EEENS4_18smem_ptr_flag_bitsILi8EEENSP_INS5_IJNSA_ILi8EEESG_EEENS5_IJSG_SB_EEEEEEEvNS4_8identityESW_S16_vS17_EENS_8epilogue10collective6detail29Sm90TmaWarpSpecializedAdapterINS1A_15DefaultEpilogueIaSI_SI_NS19_6thread17LinearCombinationIaLi1EiiLNS1E_9ScaleType4KindE0ELNS_15FloatRoundStyleE2EaEENS1_15EpilogueDefaultEEEEEvvEEEEvNT_6ParamsE:
[----:B------:R-:W0:Y:S01]  /*0000*/  LDC R1, c[0x0][0x28] ;  /* 0x00000a00ff017b82 */ /* 0x000e220000000800 */
[----:B------:R-:W1:Y:S01]  /*0010*/  S2R R4, SR_TID.X ;  /* 0x0000000000047919 */ /* 0x000e620000002100 */
[----:B------:R-:W-:Y:S01]  /*0020*/  ELECT P0, URZ, PT ;  /* 0x00000000003f782f */ /* 0x000fe20003800000 */
[----:B------:R-:W-:Y:S01]  /*0030*/  BSSY B0, `(.L_x_0) ;  /* 0x0000014000007945 */ /* 0x000fe20003800000 */
[----:B-1----:R-:W-:-:S05]  /*0040*/  SHF.R.U32.HI R0, RZ, 0x5, R4 ;  /* 0x00000005ff007819 */ /* 0x002fca0000011604 */
[----:B------:R-:W1:Y:S02]  /*0050*/  SHFL.IDX PT, R2, R0, RZ, 0x1f ;  /* 0x00001fff00027589 */ /* 0x000e6400000e0000 */
[----:B-1----:R-:W-:Y:S02]  /*0060*/  R2UR UR8, R2 ;  /* 0x00000000020872ca */ /* 0x002fe400000e0000 */
[----:B------:R-:W-:-:S05]  /*0070*/  SHF.R.U32.HI R2, RZ, 0x7, R4 ;  /* 0x00000007ff027819 */ /* 0x000fca0000011604 */
[----:B------:R1:W2:Y:S06]  /*0080*/  SHFL.IDX PT, R3, R2, RZ, 0x1f ;  /* 0x00001fff02037589 */ /* 0x0002ac00000e0000 */
[----:B------:R-:W-:Y:S02]  /*0090*/  USHF.R.S32.HI UR4, URZ, 0x1f, UR8 ;  /* 0x0000001f3f047899 */ /* 0x000fe40008011408 */
[----:B------:R-:W-:Y:S02]  /*00a0*/  ISETP.NE.OR P0, PT, RZ, UR8, !P0 ;  /* 0x00000008ff007c0c */ /* 0x000fe4000c705670 */
[----:B------:R-:W-:-:S04]  /*00b0*/  ULEA.HI UR4, UR4, UR8, URZ, 0x2 ;  /* 0x0000000804047291 */ /* 0x000fc8000f8f103f */
[----:B------:R-:W-:-:S04]  /*00c0*/  ULOP3.LUT UR4, UR4, 0xfffffffc, URZ, 0xc0, !UPT ;  /* 0xfffffffc04047892 */ /* 0x000fc8000f8ec03f */
[----:B------:R-:W-:-:S03]  /*00d0*/  UIADD3 UR8, UR8, -UR4, URZ ;  /* 0x8000000408087290 */ /* 0x000fc6000fffe03f */
[----:B01----:R-:W-:Y:S09]  /*00e0*/  @P0 BRA `(.L_x_1) ;  /* 0x0000000000200947 */ /* 0x003ff20003800000 */
[----:B------:R-:W-:Y:S02]  /*00f0*/  ULDC.64 UR4, c[0x0][0x198] ;  /* 0x0000660000047ab9 */ /* 0x000fe40000000a00 */
[----:B------:R-:W-:Y:S02]  /*0100*/  UIADD3 UR6, UP0, UR4, 0xf0, URZ ;  /* 0x000000f004067890 */ /* 0x000fe4000ff1e03f */
[----:B------:R-:W-:Y:S02]  /*0110*/  UIADD3 UR4, UP1, UR4, 0x1f0, URZ ;  /* 0x000001f004047890 */ /* 0x000fe4000ff3e03f */
[----:B------:R-:W-:Y:S02]  /*0120*/  UIADD3.X UR7, URZ, UR5, URZ, UP0, !UPT ;  /* 0x000000053f077290 */ /* 0x000fe400087fe43f */
[----:B------:R-:W-:-:S07]  /*0130*/  UIADD3.X UR5, URZ, UR5, URZ, UP1, !UPT ;  /* 0x000000053f057290 */ /* 0x000fce0008ffe43f */
[----:B------:R0:W-:Y:S02]  /*0140*/  UTMACCTL.PF [UR6] ;  /* 0x00000000060079b9 */ /* 0x0001e40008040000 */
[----:B------:R0:W-:Y:S02]  /*0150*/  UTMACCTL.PF [UR4] ;  /* 0x00000000040079b9 */ /* 0x0001e40008040000 */
[----:B0-----:R-:W-:Y:S01]  /*0160*/  NOP ;  /* 0x0000000000007918 */ /* 0x001fe20000000000 */
.L_x_1:
[----:B------:R-:W-:Y:S05]  /*0170*/  BSYNC B0 ;  /* 0x0000000000007941 */ /* 0x000fea0003800000 */
.L_x_0:
[----:B------:R-:W0:Y:S01]  /*0180*/  SHFL.IDX PT, R5, R0, RZ, 0x1f ;  /* 0x00001fff00057589 */ /* 0x000e2200000e0000 */
[----:B--2---:R-:W-:Y:S01]  /*0190*/  R2UR UR15, R3 ;  /* 0x00000000030f72ca */ /* 0x004fe200000e0000 */
[----:B------:R-:W-:-:S04]  /*01a0*/  UISETP.NE.AND UP0, UPT, UR8, 0x3, UPT ;  /* 0x000000030800788c */ /* 0x000fc8000bf05270 */
[----:B------:R-:W-:-:S08]  /*01b0*/  UISETP.EQ.OR UP0, UPT, UR8, URZ, !UP0 ;  /* 0x0000003f0800728c */ /* 0x000fd0000c702670 */
[----:B------:R-:W-:Y:S02]  /*01c0*/  UIADD3 UR18, UR15, -0x1, URZ ;  /* 0xffffffff0f127890 */ /* 0x000fe4000fffe03f */
[----:B------:R-:W-:Y:S02]  /*01d0*/  UISETP.EQ.AND UP0, UPT, UR15, URZ, UP0 ;  /* 0x0000003f0f00728c */ /* 0x000fe40008702270 */
[----:B------:R-:W-:Y:S02]  /*01e0*/  UISETP.GE.U32.AND UP1, UPT, UR18, 0x2, UPT ;  /* 0x000000021200788c */ /* 0x000fe4000bf26070 */
[----:B------:R-:W-:Y:S01]  /*01f0*/  USEL UR36, URZ, 0x1, !UP0 ;  /* 0x000000013f247887 */ /* 0x000fe2000c000000 */
[----:B0-----:R-:W-:-:S03]  /*0200*/  ISETP.NE.AND P0, PT, R5, RZ, PT ;  /* 0x000000ff0500720c */ /* 0x001fc60003f05270 */
[----:B------:R-:W-:-:S10]  /*0210*/  USEL UR36, UR36, 0x2, UP1 ;  /* 0x0000000224247887 */ /* 0x000fd40008800000 */
[----:B------:R-:W-:Y:S05]  /*0220*/  @P0 BRA `(.L_x_2) ;  /* 0x0000000000580947 */ /* 0x000fea0003800000 */
[----:B------:R-:W0:Y:S01]  /*0230*/  S2UR UR9, SR_CgaCtaId ;  /* 0x00000000000979c3 */ /* 0x000e220000008800 */
[----:B------:R-:W-:Y:S01]  /*0240*/  UMOV UR4, 0x400 ;  /* 0x0000040000047882 */ /* 0x000fe20000000000 */
[----:B------:R-:W-:Y:S01]  /*0250*/  UMOV UR5, 0x1 ;  /* 0x0000000100057882 */ /* 0x000fe20000000000 */
[----:B------:R-:W-:Y:S01]  /*0260*/  UMOV UR6, 0x80 ;  /* 0x0000008000067882 */ /* 0x000fe20000000000 */
[----:B------:R-:W-:Y:S01]  /*0270*/  ELECT P0, URZ, PT ;  /* 0x00000000003f782f */ /* 0x000fe20003800000 */
[----:B------:R-:W-:-:S04]  /*0280*/  UIADD3 UR6, -UR6, 0x100000, URZ ;  /* 0x0010000006067890 */ /* 0x000fc8000fffe13f */
[----:B------:R-:W-:Y:S02]  /*0290*/  USHF.L.U32 UR7, UR6, 0xb, URZ ;  /* 0x0000000b06077899 */ /* 0x000fe4000800063f */
[----:B------:R-:W-:Y:S02]  /*02a0*/  USHF.L.U32 UR6, UR6, 0x1, URZ ;  /* 0x0000000106067899 */ /* 0x000fe4000800063f */
[----:B0-----:R-:W-:Y:S02]  /*02b0*/  ULEA UR9, UR9, UR4, 0x18 ;  /* 0x0000000409097291 */ /* 0x001fe4000f8ec03f */
[----:B------:R-:W-:-:S04]  /*02c0*/  UIADD3 UR4, -UR5, 0x100000, URZ ;  /* 0x0010000005047890 */ /* 0x000fc8000fffe13f */
[----:B------:R-:W-:Y:S02]  /*02d0*/  USHF.L.U32 UR5, UR4, 0xb, URZ ;  /* 0x0000000b04057899 */ /* 0x000fe4000800063f */
[----:B------:R-:W-:Y:S01]  /*02e0*/  USHF.L.U32 UR4, UR4, 0x1, URZ ;  /* 0x0000000104047899 */ /* 0x000fe2000800063f */
[----:B------:R-:W0:Y:S11]  /*02f0*/  FENCE.VIEW.ASYNC.S ;  /* 0x00000000000073c6 */ /* 0x000e360000000000 */
[----:B0-----:R0:W1:Y:S01]  /*0300*/  SYNCS.EXCH.64 URZ, [UR9], UR4 ;  /* 0x00000004093f75b2 */ /* 0x0010620008000100 */
[----:B------:R0:W2:Y:S01]  /*0310*/  SYNCS.EXCH.64 URZ, [UR9+0x20], UR6 ;  /* 0x00002006093f75b2 */ /* 0x0000a20008000100 */
[----:B------:R0:W3:Y:S01]  /*0320*/  SYNCS.EXCH.64 URZ, [UR9+0x8], UR4 ;  /* 0x00000804093f75b2 */ /* 0x0000e20008000100 */
[----:B------:R0:W4:Y:S01]  /*0330*/  SYNCS.EXCH.64 URZ, [UR9+0x28], UR6 ;  /* 0x00002806093f75b2 */ /* 0x0001220008000100 */
[----:B------:R0:W0:Y:S01]  /*0340*/  SYNCS.EXCH.64 URZ, [UR9+0x10], UR4 ;  /* 0x00001004093f75b2 */ /* 0x0000220008000100 */
[----:B------:R0:W0:Y:S01]  /*0350*/  SYNCS.EXCH.64 URZ, [UR9+0x30], UR6 ;  /* 0x00003006093f75b2 */ /* 0x0000220008000100 */
[----:B------:R0:W0:Y:S01]  /*0360*/  SYNCS.EXCH.64 URZ, [UR9+0x18], UR4 ;  /* 0x00001804093f75b2 */ /* 0x0000220008000100 */
[----:B------:R0:W0:Y:S01]  /*0370*/  SYNCS.EXCH.64 URZ, [UR9+0x38], UR6 ;  /* 0x00003806093f75b2 */ /* 0x0000220008000100 */
[----:B------:R-:W-:Y:S01]  /*0380*/  NOP ;  /* 0x0000000000007918 */ /* 0x000fe20000000000 */
.L_x_2:
[----:B------:R-:W5:Y:S01]  /*0390*/  SHFL.IDX PT, R5, R0, RZ, 0x1f ;  /* 0x00001fff00057589 */ /* 0x000f6200000e0000 */
[----:B------:R-:W-:Y:S01]  /*03a0*/  ELECT P0, URZ, PT ;  /* 0x00000000003f782f */ /* 0x000fe20003800000 */
[----:B------:R-:W-:Y:S01]  /*03b0*/  NOP ;  /* 0x0000000000007918 */ /* 0x000fe20000000000 */
[----:B------:R-:W-:Y:S01]  /*03c0*/  ELECT P1, URZ, PT ;  /* 0x00000000003f782f */ /* 0x000fe20003820000 */
[----:B------:R-:W1:Y:S01]  /*03d0*/  SHFL.IDX PT, R3, R0, RZ, 0x1f ;  /* 0x00001fff00037589 */ /* 0x000e6200000e0000 */
[----:B0-----:R-:W-:Y:S01]  /*03e0*/  UMOV UR4, 0x20 ;  /* 0x0000002000047882 */ /* 0x001fe20000000000 */
[----:B------:R-:W-:Y:S01]  /*03f0*/  UMOV UR12, 0x80 ;  /* 0x00000080000c7882 */ /* 0x000fe20000000000 */
[----:B------:R-:W-:Y:S01]  /*0400*/  NOP ;  /* 0x0000000000007918 */ /* 0x000fe20000000000 */
[----:B------:R0:W0:Y:S01]  /*0410*/  SHFL.IDX PT, R93, R2, RZ, 0x1f ;  /* 0x00001fff025d7589 */ /* 0x00002200000e0000 */
[----:B------:R-:W-:Y:S01]  /*0420*/  ULDC.64 UR52, c[0x0][0x208] ;  /* 0x0000820000347ab9 */ /* 0x000fe20000000a00 */
[----:B-----5:R-:W-:-:S02]  /*0430*/  ISETP.NE.OR P0, PT, R5, RZ, !P0 ;  /* 0x000000ff0500720c */ /* 0x020fc40004705670 */
[----:B-1----:R-:W-:Y:S02]  /*0440*/  ISETP.NE.OR P1, PT, R3, RZ, !P1 ;  /* 0x000000ff0300720c */ /* 0x002fe40004f25670 */
[----:B------:R-:W-:-:S04]  /*0450*/  SHF.R.S32.HI R3, RZ, 0x1f, R4 ;  /* 0x0000001fff037819 */ /* 0x000fc80000011404 */
[----:B------:R-:W-:-:S05]  /*0460*/  LEA.HI R3, R3, R4, RZ, 0x7 ;  /* 0x0000000403037211 */ /* 0x000fca00078f38ff */
[----:B------:R-:W-:Y:S01]  /*0470*/  VOTEU.ALL UP0, P0 ;  /* 0x00000000003f7886 */ /* 0x000fe20000000000 */
[----:B------:R-:W-:Y:S01]  /*0480*/  LOP3.LUT R3, R3, 0xffffff80, RZ, 0xc0, !PT ;  /* 0xffffff8003037812 */ /* 0x000fe200078ec0ff */
[----:B------:R-:W-:-:S03]  /*0490*/  VOTEU.ALL UP1, P1 ;  /* 0x00000000003f7886 */ /* 0x000fc60000820000 */
[----:B------:R-:W1:Y:S01]  /*04a0*/  @!UP0 S2UR UR7, SR_CgaCtaId ;  /* 0x00000000000789c3 */ /* 0x000e620000008800 */
[----:B------:R-:W-:Y:S01]  /*04b0*/  @!UP0 UMOV UR6, 0x400 ;  /* 0x0000040000068882 */ /* 0x000fe20000000000 */
[----:B------:R-:W-:-:S04]  /*04c0*/  @!UP0 UIADD3 UR4, -UR4, 0x100000, URZ ;  /* 0x0010000004048890 */ /* 0x000fc8000fffe13f */
[----:B------:R-:W-:Y:S02]  /*04d0*/  @!UP0 USHF.L.U32 UR5, UR4, 0xb, URZ ;  /* 0x0000000b04058899 */ /* 0x000fe4000800063f */
[----:B------:R-:W-:Y:S01]  /*04e0*/  @!UP0 USHF.L.U32 UR4, UR4, 0x1, URZ ;  /* 0x0000000104048899 */ /* 0x000fe2000800063f */
[----:B------:R-:W-:Y:S01]  /*04f0*/  IMAD.IADD R3, R4, 0x1, -R3 ;  /* 0x0000000104037824 */ /* 0x000fe200078e0a03 */
[----:B------:R-:W-:Y:S01]  /*0500*/  @!UP1 UMOV UR10, 0x400 ;  /* 0x00000400000a9882 */ /* 0x000fe20000000000 */
[----:B------:R-:W-:Y:S01]  /*0510*/  VOTEU.ALL UP2, P1 ;  /* 0x00000000003f7886 */ /* 0x000fe20000840000 */
[----:B------:R-:W-:Y:S01]  /*0520*/  VOTEU.ALL UP3, P1 ;  /* 0x00000000003f7886 */ /* 0x000fe20000860000 */
[----:B------:R-:W-:Y:S01]  /*0530*/  VOTEU.ALL UP4, P1 ;  /* 0x00000000003f7886 */ /* 0x000fe20000880000 */
[----:B------:R-:W5:Y:S01]  /*0540*/  @!UP1 S2UR UR11, SR_CgaCtaId ;  /* 0x00000000000b99c3 */ /* 0x000f620000008800 */
[----:B------:R-:W-:Y:S01]  /*0550*/  VOTEU.ALL UP5, P1 ;  /* 0x00000000003f7886 */ /* 0x000fe200008a0000 */
[----:B------:R-:W-:Y:S01]  /*0560*/  ISETP.NE.AND P1, PT, RZ, UR15, PT ;  /* 0x0000000fff007c0c */ /* 0x000fe2000bf25270 */
[----:B-1----:R-:W-:-:S02]  /*0570*/  @!UP0 ULEA UR9, UR7, UR6, 0x18 ;  /* 0x0000000607098291 */ /* 0x002fc4000f8ec03f */
[----:B------:R-:W-:-:S04]  /*0580*/  @!UP1 UIADD3 UR6, -UR12, 0x100000, URZ ;  /* 0x001000000c069890 */ /* 0x000fc8000fffe13f */
[----:B------:R-:W-:Y:S02]  /*0590*/  @!UP1 USHF.L.U32 UR7, UR6, 0xb, URZ ;  /* 0x0000000b06079899 */ /* 0x000fe4000800063f */
[----:B------:R-:W-:Y:S01]  /*05a0*/  @!UP1 USHF.L.U32 UR6, UR6, 0x1, URZ ;  /* 0x0000000106069899 */ /* 0x000fe2000800063f */
[----:B------:R-:W-:Y:S01]  /*05b0*/  VOTEU.ALL UP0, P0 ;  /* 0x00000000003f7886 */ /* 0x000fe20000000000 */
[----:B-----5:R-:W-:Y:S01]  /*05c0*/  @!UP1 ULEA UR10, UR11, UR10, 0x18 ;  /* 0x0000000a0b0a9291 */ /* 0x020fe2000f8ec03f */
[----:B------:R-:W-:Y:S01]  /*05d0*/  VOTEU.ALL UP1, P0 ;  /* 0x00000000003f7886 */ /* 0x000fe20000020000 */
[----:B------:R-:W1:Y:S02]  /*05e0*/  FENCE.VIEW.ASYNC.S ;  /* 0x00000000000073c6 */ /* 0x000e640000000000 */
[----:B-1----:R-:W2:Y:S02]  /*05f0*/  @!UP0 SYNCS.EXCH.64 URZ, [UR9+0x70], UR4 ;  /* 0x00007004093f85b2 */ /* 0x002ea40008000100 */
[----:B------:R1:W2:Y:S01]  /*0600*/  @!UP1 SYNCS.EXCH.64 URZ, [UR9+0x78], UR4 ;  /* 0x00007804093f95b2 */ /* 0x0002a20008000100 */
[----:B------:R-:W-:Y:S01]  /*0610*/  NOP ;  /* 0x0000000000007918 */ /* 0x000fe20000000000 */
[----:B-1----:R-:W-:-:S02]  /*0620*/  ULDC.64 UR4, c[0x0][0x598] ;  /* 0x0001660000047ab9 */ /* 0x002fc40000000a00 */
[----:B------:R-:W-:Y:S02]  /*0630*/  ISETP.NE.U32.AND P0, PT, RZ, UR4, PT ;  /* 0x00000004ff007c0c */ /* 0x000fe4000bf05070 */
[----:B------:R1:W2:Y:S02]  /*0640*/  @!UP2 SYNCS.EXCH.64 URZ, [UR10+0x50], UR6 ;  /* 0x000050060a3fa5b2 */ /* 0x0002a40008000100 */
[----:B------:R-:W-:Y:S01]  /*0650*/  ISETP.NE.AND.EX P0, PT, RZ, UR5, PT, P0 ;  /* 0x00000005ff007c0c */ /* 0x000fe2000bf05300 */
[----:B------:R1:W2:Y:S01]  /*0660*/  @!UP3 SYNCS.EXCH.64 URZ, [UR10+0x58], UR6 ;  /* 0x000058060a3fb5b2 */ /* 0x0002a20008000100 */
[----:B------:R1:W2:Y:S01]  /*0670*/  @!UP4 SYNCS.EXCH.64 URZ, [UR10+0x60], UR6 ;  /* 0x000060060a3fc5b2 */ /* 0x0002a20008000100 */
[----:B------:R1:W2:Y:S01]  /*0680*/  @!UP5 SYNCS.EXCH.64 URZ, [UR10+0x68], UR6 ;  /* 0x000068060a3fd5b2 */ /* 0x0002a20008000100 */
[----:B------:R-:W-:Y:S01]  /*0690*/  NOP ;  /* 0x0000000000007918 */ /* 0x000fe20000000000 */
[----:B--234-:R-:W-:Y:S08]  /*06a0*/  BAR.SYNC.DEFER_BLOCKING 0x0 ;  /* 0x0000000000007b1d */ /* 0x01cff00000010000 */
[----:B01----:R-:W-:Y:S05]  /*06b0*/  @!P0 BRA `(.L_x_3) ;  /* 0x00000000001c8947 */ /* 0x003fea0003800000 */
[----:B------:R-:W0:Y:S02]  /*06c0*/  LDC.64 R6, c[0x0][0x598] ;  /* 0x00016600ff067b82 */ /* 0x000e240000000a00 */
[----:B0-----:R-:W2:Y:S02]  /*06d0*/  LDG.E.64 R6, desc[UR52][R6.64] ;  /* 0x0000003406067981 */ /* 0x001ea4000c1e1b00 */
[----:B--2---:R-:W-:-:S04]  /*06e0*/  ISETP.NE.U32.AND P0, PT, R6, RZ, PT ;  /* 0x000000ff0600720c */ /* 0x004fc80003f05070 */
[----:B------:R-:W-:-:S13]  /*06f0*/  ISETP.NE.AND.EX P0, PT, R7, RZ, PT, P0 ;  /* 0x000000ff0700720c */ /* 0x000fda0003f05300 */
[----:B------:R-:W-:Y:S05]  /*0700*/  @!P0 BRA `(.L_x_3) ;  /* 0x0000000000088947 */ /* 0x000fea0003800000 */
[----:B------:R1:W5:Y:S01]  /*0710*/  LD.E R22, desc[UR52][R6.64] ;  /* 0x0000003406167980 */ /* 0x000362000c101900 */
[----:B------:R-:W-:Y:S05]  /*0720*/  BRA `(.L_x_4) ;  /* 0x0000000000247947 */ /* 0x000fea0003800000 */
.L_x_3:
[----:B------:R-:W-:Y:S02]  /*0730*/  ULDC.64 UR4, c[0x0][0x588] ;  /* 0x0001620000047ab9 */ /* 0x000fe40000000a00 */
[----:B------:R-:W-:-:S04]  /*0740*/  ISETP.NE.U32.AND P0, PT, RZ, UR4, PT ;  /* 0x00000004ff007c0c */ /* 0x000fc8000bf05070 */
[----:B------:R-:W-:-:S13]  /*0750*/  ISETP.NE.AND.EX P0, PT, RZ, UR5, PT, P0 ;  /* 0x00000005ff007c0c */ /* 0x000fda000bf05300 */
[----:B------:R-:W-:Y:S05]  /*0760*/  @!P0 BRA `(.L_x_5) ;  /* 0x00000000000c8947 */ /* 0x000fea0003800000 */
[----:B------:R-:W0:Y:S02]  /*0770*/  LDC.64 R22, c[0x0][0x588] ;  /* 0x00016200ff167b82 */ /* 0x000e240000000a00 */
[----:B0-----:R0:W5:Y:S01]  /*0780*/  LDG.E R22, desc[UR52][R22.64] ;  /* 0x0000003416167981 */ /* 0x001162000c1e1900 */
[----:B------:R-:W-:Y:S05]  /*0790*/  BRA `(.L_x_4) ;  /* 0x0000000000087947 */ /* 0x000fea0003800000 */
.L_x_5:
[----:B------:R-:W-:Y:S02]  /*07a0*/  ULDC UR4, c[0x0][0x580] ;  /* 0x0001600000047ab9 */ /* 0x000fe40000000800 */
[----:B------:R-:W-:-:S07]  /*07b0*/  IMAD.U32 R22, RZ, RZ, UR4 ;  /* 0x00000004ff167e24 */ /* 0x000fce000f8e00ff */
.L_x_4:
[----:B------:R-:W-:Y:S02]  /*07c0*/  ULDC.64 UR4, c[0x0][0x5a0] ;  /* 0x0001680000047ab9 */ /* 0x000fe40000000a00 */
[----:B------:R-:W-:-:S04]  /*07d0*/  ISETP.NE.U32.AND P0, PT, RZ, UR4, PT ;  /* 0x00000004ff007c0c */ /* 0x000fc8000bf05070 */
[----:B------:R-:W-:-:S13]  /*07e0*/  ISETP.NE.AND.EX P0, PT, RZ, UR5, PT, P0 ;  /* 0x00000005ff007c0c */ /* 0x000fda000bf05300 */
[----:B------:R-:W-:Y:S05]  /*07f0*/  @!P0 BRA `(.L_x_6) ;  /* 0x00000000001c8947 */ /* 0x000fea0003800000 */
[----:B-1----:R-:W1:Y:S02]  /*0800*/  LDC.64 R6, c[0x0][0x5a0] ;  /* 0x00016800ff067b82 */ /* 0x002e640000000a00 */
[----:B-1----:R-:W2:Y:S02]  /*0810*/  LDG.E.64 R6, desc[UR52][R6.64] ;  /* 0x0000003406067981 */ /* 0x002ea4000c1e1b00 */
[----:B--2---:R-:W-:-:S04]  /*0820*/  ISETP.NE.U32.AND P0, PT, R6, RZ, PT ;  /* 0x000000ff0600720c */ /* 0x004fc80003f05070 */
[----:B------:R-:W-:-:S13]  /*0830*/  ISETP.NE.AND.EX P0, PT, R7, RZ, PT, P0 ;  /* 0x000000ff0700720c */ /* 0x000fda0003f05300 */
[----:B------:R-:W-:Y:S05]  /*0840*/  @!P0 BRA `(.L_x_6) ;  /* 0x0000000000088947 */ /* 0x000fea0003800000 */
[----:B0-----:R2:W5:Y:S01]  /*0850*/  LD.E R23, desc[UR52][R6.64] ;  /* 0x0000003406177980 */ /* 0x001562000c101900 */
[----:B------:R-:W-:Y:S05]  /*0860*/  BRA `(.L_x_7) ;  /* 0x0000000000247947 */ /* 0x000fea0003800000 */
.L_x_6:
[----:B------:R-:W-:Y:S02]  /*0870*/  ULDC.64 UR4, c[0x0][0x590] ;  /* 0x0001640000047ab9 */ /* 0x000fe40000000a00 */
[----:B------:R-:W-:-:S04]  /*0880*/  ISETP.NE.U32.AND P0, PT, RZ, UR4, PT ;  /* 0x00000004ff007c0c */ /* 0x000fc8000bf05070 */
[----:B------:R-:W-:-:S13]  /*0890*/  ISETP.NE.AND.EX P0, PT, RZ, UR5, PT, P0 ;  /* 0x00000005ff007c0c */ /* 0x000fda000bf05300 */
[----:B------:R-:W-:Y:S05]  /*08a0*/  @!P0 BRA `(.L_x_8) ;  /* 0x00000000000c8947 */ /* 0x000fea0003800000 */
[----:B-1----:R-:W0:Y:S02]  /*08b0*/  LDC.64 R6, c[0x0][0x590] ;  /* 0x00016400ff067b82 */ /* 0x002e240000000a00 */
[----:B0-----:R0:W5:Y:S01]  /*08c0*/  LDG.E R23, desc[UR52][R6.64] ;  /* 0x0000003406177981 */ /* 0x001162000c1e1900 */
[----:B------:R-:W-:Y:S05]  /*08d0*/  BRA `(.L_x_7) ;  /* 0x0000000000087947 */ /* 0x000fea0003800000 */
.L_x_8:
[----:B------:R-:W-:Y:S02]  /*08e0*/  ULDC UR4, c[0x0][0x584] ;  /* 0x0001610000047ab9 */ /* 0x000fe40000000800 */
[----:B0-----:R-:W-:-:S07]  /*08f0*/  IMAD.U32 R23, RZ, RZ, UR4 ;  /* 0x00000004ff177e24 */ /* 0x001fce000f8e00ff */
.L_x_7:
[----:B------:R-:W3:Y:S01]  /*0900*/  S2UR UR10, SR_CTAID.Y ;  /* 0x00000000000a79c3 */ /* 0x000ee20000002600 */
[----:B------:R-:W-:Y:S01]  /*0910*/  ULDC UR5, c[0x0][0x65c] ;  /* 0x0001970000057ab9 */ /* 0x000fe20000000800 */
[----:B------:R-:W-:Y:S01]  /*0920*/  UISETP.NE.AND UP0, UPT, UR15, 0x2, UPT ;  /* 0x000000020f00788c */ /* 0x000fe2000bf05270 */
[----:B------:R-:W-:Y:S01]  /*0930*/  IMAD.MOV.U32 R19, RZ, RZ, -0x1 ;  /* 0xffffffffff137424 */ /* 0x000fe200078e00ff */
[----:B------:R-:W-:Y:S01]  /*0940*/  UISETP.NE.AND UP2, UPT, UR5, 0x1, UPT ;  /* 0x000000010500788c */ /* 0x000fe2000bf45270 */
[----:B------:R-:W-:Y:S02]  /*0950*/  IMAD.MOV.U32 R18, RZ, RZ, -0x1 ;  /* 0xffffffffff127424 */ /* 0x000fe400078e00ff */
[----:B------:R-:W-:Y:S01]  /*0960*/  IMAD.MOV.U32 R2, RZ, RZ, -0x1 ;  /* 0xffffffffff027424 */ /* 0x000fe200078e00ff */
[----:B------:R-:W4:Y:S01]  /*0970*/  S2UR UR4, SR_CTAID.X ;  /* 0x00000000000479c3 */ /* 0x000f220000002500 */
[----:B------:R-:W-:-:S06]  /*0980*/  UP2UR UR38, UPR, URZ, 0x4 ;  /* 0x000000043f267883 */ /* 0x000fcc0008000000 */
[----:B------:R-:W-:Y:S01]  /*0990*/  @UP2 ULDC UR12, c[0x0][0x10] ;  /* 0x00000400000c2ab9 */ /* 0x000fe20000000800 */
[----:B------:R-:W-:Y:S01]  /*09a0*/  @UP2 UMOV UR7, URZ ;  /* 0x0000003f00072c82 */ /* 0x000fe20008000000 */
[----:B------:R-:W-:Y:S01]  /*09b0*/  @UP2 UMOV UR5, URZ ;  /* 0x0000003f00052c82 */ /* 0x000fe20008000000 */
[----:B012---:R-:W0:Y:S01]  /*09c0*/  LDC.64 R6, c[0x0][0x650] ;  /* 0x00019400ff067b82 */ /* 0x007e220000000a00 */
[----:B---3--:R-:W-:Y:S02]  /*09d0*/  @UP2 UMOV UR9, UR10 ;  /* 0x0000000a00092c82 */ /* 0x008fe40008000000 */
[----:B------:R-:W-:Y:S01]  /*09e0*/  @UP2 UMOV UR6, UR9 ;  /* 0x0000000900062c82 */ /* 0x000fe20008000000 */
[----:B------:R-:W-:Y:S01]  /*09f0*/  @!UP2 UMOV UR9, UR10 ;  /* 0x0000000a0009ac82 */ /* 0x000fe20008000000 */
[----:B----4-:R-:W-:-:S03]  /*0a00*/  @UP2 UIMAD.WIDE.U32 UR12, UR4, UR12, UR6 ;  /* 0x0000000c040c22a5 */ /* 0x010fc6000f8e0006 */
[----:B------:R-:W-:Y:S01]  /*0a10*/  @!UP2 ULDC UR6, c[0x0][0xc] ;  /* 0x000003000006aab9 */ /* 0x000fe20000000800 */
[----:B------:R-:W-:Y:S01]  /*0a20*/  @UP2 UIADD3 UR14, UR13, UR5, URZ ;  /* 0x000000050d0e2290 */ /* 0x000fe2000fffe03f */
[----:B------:R-:W-:Y:S02]  /*0a30*/  ULDC UR10, c[0x0][0xc] ;  /* 0x00000300000a7ab9 */ /* 0x000fe40000000800 */
[----:B------:R-:W-:Y:S01]  /*0a40*/  UMOV UR5, URZ ;  /* 0x0000003f00057c82 */ /* 0x000fe20008000000 */
[----:B------:R-:W-:Y:S01]  /*0a50*/  ULDC UR11, c[0x0][0x10] ;  /* 0x00000400000b7ab9 */ /* 0x000fe20000000800 */
[----:B------:R-:W-:Y:S02]  /*0a60*/  @!UP2 UIMAD.WIDE.U32 UR6, UR6, UR9, UR4 ;  /* 0x000000090606a2a5 */ /* 0x000fe4000f8e0004 */
[----:B------:R-:W-:Y:S01]  /*0a70*/  UIMAD.WIDE.U32 UR10, UR10, UR11, URZ ;  /* 0x0000000b0a0a72a5 */ /* 0x000fe2000f8e003f */
[----:B------:R-:W-:-:S03]  /*0a80*/  ULDC UR13, c[0x0][0x14] ;  /* 0x00000500000d7ab9 */ /* 0x000fc60000000800 */
[----:B------:R-:W-:Y:S02]  /*0a90*/  UIMAD.WIDE.U32 UR50, UR10, UR13, URZ ;  /* 0x0000000d0a3272a5 */ /* 0x000fe4000f8e003f */
[----:B------:R-:W-:Y:S01]  /*0aa0*/  UIMAD UR37, UR11, UR13, URZ ;  /* 0x0000000d0b2572a4 */ /* 0x000fe2000f8e023f */
[----:B------:R-:W-:Y:S01]  /*0ab0*/  @!UP2 UMOV UR12, UR6 ;  /* 0x00000006000cac82 */ /* 0x000fe20008000000 */
[----:B------:R-:W-:Y:S02]  /*0ac0*/  @!UP2 UMOV UR14, UR7 ;  /* 0x00000007000eac82 */ /* 0x000fe40008000000 */
[----:B------:R-:W-:Y:S02]  /*0ad0*/  UIADD3 UR37, UR51, UR37, URZ ;  /* 0x0000002533257290 */ /* 0x000fe4000fffe03f */
[----:B------:R-:W-:-:S04]  /*0ae0*/  UIADD3 UR6, UP1, UR12, UR50, URZ ;  /* 0x000000320c067290 */ /* 0x000fc8000ff3e03f */
[----:B------:R-:W-:Y:S02]  /*0af0*/  UIADD3.X UR7, UR14, UR37, URZ, UP1, !UPT ;  /* 0x000000250e077290 */ /* 0x000fe40008ffe43f */
[----:B------:R-:W-:Y:S02]  /*0b00*/  USEL UR6, UR6, UR12, !UP0 ;  /* 0x0000000c06067287 */ /* 0x000fe4000c000000 */
[----:B------:R-:W-:-:S04]  /*0b10*/  USEL UR7, UR7, UR14, !UP0 ;  /* 0x0000000e07077287 */ /* 0x000fc8000c000000 */
[----:B0-----:R-:W-:Y:S01]  /*0b20*/  ISETP.LE.U32.AND P0, PT, R6, UR6, PT ;  /* 0x0000000606007c0c */ /* 0x001fe2000bf03070 */
[----:B------:R-:W-:Y:S02]  /*0b30*/  IMAD.U32 R16, RZ, RZ, UR6 ;  /* 0x00000006ff107e24 */ /* 0x000fe4000f8e00ff */
[----:B------:R-:W-:Y:S02]  /*0b40*/  IMAD.U32 R0, RZ, RZ, UR7 ;  /* 0x00000007ff007e24 */ /* 0x000fe4000f8e00ff */
[----:B------:R-:W-:-:S03]  /*0b50*/  IMAD.U32 R17, RZ, RZ, UR7 ;  /* 0x00000007ff117e24 */ /* 0x000fc6000f8e00ff */
[----:B------:R-:W-:Y:S02]  /*0b60*/  ISETP.GE.U32.AND.EX P0, PT, R0, R7, PT, P0 ;  /* 0x000000070000720c */ /* 0x000fe40003f06100 */
[----:B------:R-:W-:-:S11]  /*0b70*/  PRMT R0, RZ, 0x7610, R0 ;  /* 0x00007610ff007816 */ /* 0x000fd60000000000 */
[----:B------:R-:W-:Y:S05]  /*0b80*/  @P0 BRA `(.L_x_9) ;  /* 0x00000004008c0947 */ /* 0x000fea0003800000 */
[----:B------:R-:W-:Y:S01]  /*0b90*/  I2FP.F32.U32 R0, UR4 ;  /* 0x0000000400007c45 */ /* 0x000fe20008201000 */
[----:B------:R-:W-:Y:S01]  /*0ba0*/  ULDC.64 UR16, c[0x0][0x628] ;  /* 0x00018a0000107ab9 */ /* 0x000fe20000000a00 */
[----:B------:R-:W-:Y:S01]  /*0bb0*/  ULDC UR6, c[0x0][0x150] ;  /* 0x0000540000067ab9 */ /* 0x000fe20000000800 */
[----:B------:R-:W-:Y:S01]  /*0bc0*/  ISETP.NE.U32.AND P0, PT, RZ, UR16, PT ;  /* 0x00000010ff007c0c */ /* 0x000fe2000bf05070 */
[----:B------:R-:W-:Y:S01]  /*0bd0*/  ULDC UR15, c[0x0][0x630] ;  /* 0x00018c00000f7ab9 */ /* 0x000fe20000000800 */
[----:B------:R-:W-:Y:S01]  /*0be0*/  FMUL R0, R0, UR6 ;  /* 0x0000000600007c20 */ /* 0x000fe20008400000 */
[----:B------:R-:W-:Y:S01]  /*0bf0*/  R2UR UR19, R16 ;  /* 0x00000000101372ca */ /* 0x000fe200000e0000 */
[----:B------:R-:W-:Y:S01]  /*0c00*/  ULDC UR21, c[0x0][0x154] ;  /* 0x0000550000157ab9 */ /* 0x000fe20000000800 */
[----:B------:R-:W-:Y:S01]  /*0c10*/  ISETP.NE.AND.EX P0, PT, RZ, UR17, PT, P0 ;  /* 0x00000011ff007c0c */ /* 0x000fe2000bf05300 */
[----:B------:R0:W1:Y:S01]  /*0c20*/  F2I.U32.TRUNC.NTZ R2, R0 ;  /* 0x0000000000027305 */ /* 0x000062000020f000 */
[----:B------:R-:W-:-:S02]  /*0c30*/  R2UR UR20, R17 ;  /* 0x00000000111472ca */ /* 0x000fc400000e0000 */
[----:B------:R-:W-:Y:S02]  /*0c40*/  R2UR UR6, R16 ;  /* 0x00000000100672ca */ /* 0x000fe400000e0000 */
[----:B------:R-:W-:-:S07]  /*0c50*/  R2UR UR7, R17 ;  /* 0x00000000110772ca */ /* 0x000fce00000e0000 */
[----:B0-----:R-:W-:Y:S08]  /*0c60*/  @!P0 BRA `(.L_x_10) ;  /* 0x0000000000308947 */ /* 0x001ff00003800000 */
[----:B------:R-:W-:Y:S01]  /*0c70*/  R2UR UR6, R16 ;  /* 0x00000000100672ca */ /* 0x000fe200000e0000 */
[----:B------:R-:W-:Y:S01]  /*0c80*/  ULDC UR12, c[0x0][0x634] ;  /* 0x00018d00000c7ab9 */ /* 0x000fe20000000800 */
[----:B------:R-:W-:-:S11]  /*0c90*/  R2UR UR14, R17 ;  /* 0x00000000110e72ca */ /* 0x000fd600000e0000 */
[----:B------:R-:W-:-:S04]  /*0ca0*/  UIADD3 UR12, UP1, UR6, UR12, URZ ;  /* 0x0000000c060c7290 */ /* 0x000fc8000ff3e03f */
[----:B------:R-:W-:-:S04]  /*0cb0*/  UIADD3.X UR14, URZ, UR14, URZ, UP1, !UPT ;  /* 0x0000000e3f0e7290 */ /* 0x000fc80008ffe43f */
[----:B------:R-:W-:-:S04]  /*0cc0*/  UIMAD.WIDE.U32 UR6, UR14, UR16, URZ ;  /* 0x000000100e0672a5 */ /* 0x000fc8000f8e003f */
[----:B------:R-:W-:Y:S02]  /*0cd0*/  UIMAD.WIDE.U32 UR10, UP1, UR12, UR17, UR6 ;  /* 0x000000110c0a72a5 */ /* 0x000fe4000f820006 */
[----:B------:R-:W-:Y:S02]  /*0ce0*/  UIMAD.WIDE.U32 UR6, UR12, UR16, URZ ;  /* 0x000000100c0672a5 */ /* 0x000fe4000f8e003f */
[----:B------:R-:W-:Y:S02]  /*0cf0*/  UIADD3.X UR13, URZ, URZ, URZ, UP1, !UPT ;  /* 0x0000003f3f0d7290 */ /* 0x000fe40008ffe43f */
[----:B------:R-:W-:Y:S01]  /*0d00*/  UIADD3 URZ, UP1, UR7, UR10, URZ ;  /* 0x0000000a073f7290 */ /* 0x000fe2000ff3e03f */
[----:B------:R-:W-:-:S03]  /*0d10*/  UMOV UR12, UR11 ;  /* 0x0000000b000c7c82 */ /* 0x000fc60008000000 */
[----:B------:R-:W-:-:S12]  /*0d20*/  UIMAD.WIDE.U32.X UR6, UR14, UR17, UR12, UP1 ;  /* 0x000000110e0672a5 */ /* 0x000fd800088e040c */
.L_x_10:
[----:B------:R-:W-:Y:S01]  /*0d30*/  USHF.R.U64 UR5, UR6, UR15, UR7 ;  /* 0x0000000f06057299 */ /* 0x000fe20008001207 */
[----:B------:R-:W-:Y:S01]  /*0d40*/  I2FP.F32.U32 R0, UR9 ;  /* 0x0000000900007c45 */ /* 0x000fe20008201000 */
[----:B------:R-:W-:Y:S01]  /*0d50*/  USHF.R.U32.HI UR6, URZ, UR15, UR7 ;  /* 0x0000000f3f067299 */ /* 0x000fe20008011607 */
[----:B-1----:R-:W-:Y:S01]  /*0d60*/  R2UR UR14, R2 ;  /* 0x00000000020e72ca */ /* 0x002fe200000e0000 */
[----:B------:R-:W-:Y:S02]  /*0d70*/  UIADD3 UR17, UP1, URZ, -UR5, URZ ;  /* 0x800000053f117290 */ /* 0x000fe4000ff3e03f */
[----:B------:R-:W-:Y:S01]  /*0d80*/  FMUL R0, R0, UR21 ;  /* 0x0000001500007c20 */ /* 0x000fe20008400000 */
[----:B------:R-:W-:Y:S01]  /*0d90*/  ULDC.64 UR10, c[0x0][0x620] ;  /* 0x00018800000a7ab9 */ /* 0x000fe20000000a00 */
[----:B------:R-:W-:Y:S01]  /*0da0*/  UIADD3.X UR6, URZ, ~UR6, URZ, UP1, !UPT ;  /* 0x800000063f067290 */ /* 0x000fe20008ffe43f */
[----:B------:R-:W-:Y:S01]  /*0db0*/  UMOV UR12, UR19 ;  /* 0x00000013000c7c82 */ /* 0x000fe20008000000 */
[----:B------:R-:W-:-:S02]  /*0dc0*/  UMOV UR13, UR20 ;  /* 0x00000014000d7c82 */ /* 0x000fc40008000000 */
[----:B------:R-:W-:Y:S01]  /*0dd0*/  UIMAD UR6, UR6, UR10, URZ ;  /* 0x0000000a060672a4 */ /* 0x000fe2000f8e023f */
[----:B------:R-:W0:Y:S01]  /*0de0*/  F2I.U32.TRUNC.NTZ R0, R0 ;  /* 0x0000000000007305 */ /* 0x000e22000020f000 */
[----:B------:R-:W-:Y:S02]  /*0df0*/  UIMAD.WIDE.U32 UR12, UR17, UR10, UR12 ;  /* 0x0000000a110c72a5 */ /* 0x000fe4000f8e000c */
[----:B------:R-:W-:Y:S01]  /*0e00*/  UIMAD UR17, UR17, UR11, UR6 ;  /* 0x0000000b111172a4 */ /* 0x000fe2000f8e0206 */
[----:B------:R-:W-:Y:S01]  /*0e10*/  ULDC UR24, c[0x0][0x658] ;  /* 0x0001960000187ab9 */ /* 0x000fe20000000800 */
[----:B------:R-:W-:Y:S02]  /*0e20*/  UMOV UR22, 0xffffffff ;  /* 0xffffffff00167882 */ /* 0x000fe40000000000 */
[----:B------:R-:W-:Y:S01]  /*0e30*/  UIADD3 UR17, UR13, UR17, URZ ;  /* 0x000000110d117290 */ /* 0x000fe2000fffe03f */
[----:B------:R-:W-:Y:S01]  /*0e40*/  ULDC UR19, c[0x0][0x618] ;  /* 0x0001860000137ab9 */ /* 0x000fe20000000800 */
[----:B------:R-:W-:Y:S01]  /*0e50*/  ULDC.64 UR6, c[0x0][0x640] ;  /* 0x0001900000067ab9 */ /* 0x000fe20000000a00 */
[----:B------:R-:W-:Y:S01]  /*0e60*/  USHF.L.U32 UR13, UR22, UR24, URZ ;  /* 0x00000018160d7299 */ /* 0x000fe2000800063f */
[----:B------:R-:W-:Y:S01]  /*0e70*/  ISETP.NE.U32.AND P0, PT, RZ, UR6, PT ;  /* 0x00000006ff007c0c */ /* 0x000fe2000bf05070 */
[----:B------:R-:W-:-:S02]  /*0e80*/  USHF.R.U64 UR22, UR12, UR19, UR17 ;  /* 0x000000130c167299 */ /* 0x000fc40008001211 */
[----:B------:R-:W-:Y:S01]  /*0e90*/  USHF.R.U32.HI UR12, URZ, UR19, UR17 ;  /* 0x000000133f0c7299 */ /* 0x000fe20008011611 */
[----:B0-----:R-:W-:Y:S01]  /*0ea0*/  R2UR UR16, R0 ;  /* 0x00000000001072ca */ /* 0x001fe200000e0000 */
[----:B------:R-:W-:Y:S01]  /*0eb0*/  ULDC UR21, c[0x0][0x608] ;  /* 0x0001820000157ab9 */ /* 0x000fe20000000800 */
[----:B------:R-:W-:Y:S01]  /*0ec0*/  ISETP.NE.AND.EX P0, PT, RZ, UR7, PT, P0 ;  /* 0x00000007ff007c0c */ /* 0x000fe2000bf05300 */
[----:B------:R-:W-:Y:S02]  /*0ed0*/  USHF.R.U64 UR26, UR22, UR21, UR12 ;  /* 0x00000015161a7299 */ /* 0x000fe4000800120c */
[----:B------:R-:W-:Y:S01]  /*0ee0*/  USHF.R.U32.HI UR12, URZ, UR21, UR12 ;  /* 0x000000153f0c7299 */ /* 0x000fe2000801160c */
[----:B------:R-:W-:Y:S01]  /*0ef0*/  UMOV UR20, 0x1 ;  /* 0x0000000100147882 */ /* 0x000fe20000000000 */
[----:B------:R-:W-:Y:S02]  /*0f00*/  UIADD3 UR14, -UR14, URZ, URZ ;  /* 0x0000003f0e0e7290 */ /* 0x000fe4000fffe13f */
[----:B------:R-:W-:-:S02]  /*0f10*/  USHF.R.U64 UR27, UR26, UR24, UR12 ;  /* 0x000000181a1b7299 */ /* 0x000fc4000800120c */
[----:B------:R-:W-:Y:S01]  /*0f20*/  USHF.L.U32 UR19, UR20, UR24, URZ ;  /* 0x0000001814137299 */ /* 0x000fe2000800063f */
[----:B------:R-:W-:Y:S01]  /*0f30*/  ULDC UR15, c[0x0][0x144] ;  /* 0x00005100000f7ab9 */ /* 0x000fe20000000800 */
[----:B------:R-:W-:Y:S01]  /*0f40*/  ULDC UR10, c[0x0][0x600] ;  /* 0x00018000000a7ab9 */ /* 0x000fe20000000800 */
[----:B------:R-:W-:Y:S02]  /*0f50*/  ULOP3.LUT UR20, URZ, UR13, URZ, 0x33, !UPT ;  /* 0x0000000d3f147292 */ /* 0x000fe4000f8e333f */
[----:B------:R-:W-:Y:S02]  /*0f60*/  USHF.R.U32.HI UR13, URZ, UR24, UR12 ;  /* 0x000000183f0d7299 */ /* 0x000fe4000801160c */
[----:B------:R-:W-:Y:S02]  /*0f70*/  UIADD3 UR11, UR10, -0x1, URZ ;  /* 0xffffffff0a0b7890 */ /* 0x000fe4000fffe03f */
[----:B------:R-:W-:Y:S02]  /*0f80*/  UIADD3 UR23, -UR16, URZ, URZ ;  /* 0x0000003f10177290 */ /* 0x000fe4000fffe13f */
[----:B------:R-:W-:Y:S01]  /*0f90*/  UIMAD UR4, UR15, UR14, UR4 ;  /* 0x0000000e0f0472a4 */ /* 0x000fe2000f8e0204 */
[----:B------:R-:W-:Y:S01]  /*0fa0*/  ULDC UR28, c[0x0][0x148] ;  /* 0x00005200001c7ab9 */ /* 0x000fe20000000800 */
[----:B------:R-:W-:Y:S01]  /*0fb0*/  ULDC UR24, c[0x0][0x648] ;  /* 0x0001920000187ab9 */ /* 0x000fe20000000800 */
[----:B------:R-:W-:Y:S01]  /*0fc0*/  ULDC UR25, c[0x0][0x638] ;  /* 0x00018e0000197ab9 */ /* 0x000fe20000000800 */
[----:B------:R-:W-:Y:S01]  /*0fd0*/  UMOV UR12, UR27 ;  /* 0x0000001b000c7c82 */ /* 0x000fe20008000000 */
[----:B------:R-:W-:Y:S07]  /*0fe0*/  @!P0 BRA `(.L_x_11) ;  /* 0x0000000000308947 */ /* 0x000fee0003800000 */
[----:B------:R-:W-:Y:S02]  /*0ff0*/  ULDC UR16, c[0x0][0x64c] ;  /* 0x0001930000107ab9 */ /* 0x000fe40000000800 */
        /* <DEDUP_REMOVED lines=8> */
[----:B------:R-:W-:-:S07]  /*1080*/  UIMAD.WIDE.U32.X UR6, UR21, UR7, UR16, UP1 ;  /* 0x00000007150672a5 */ /* 0x000fce00088e0410 */
[----:B------:R-:W-:Y:S01]  /*1090*/  UMOV UR12, UR6 ;  /* 0x00000006000c7c82 */ /* 0x000fe20008000000 */
[----:B------:R-:W-:-:S05]  /*10a0*/  UMOV UR13, UR7 ;  /* 0x00000007000d7c82 */ /* 0x000fca0008000000 */
.L_x_11:
[----:B------:R-:W-:Y:S01]  /*10b0*/  UISETP.NE.AND UP1, UPT, UR38, URZ, UPT ;  /* 0x0000003f2600728c */ /* 0x000fe2000bf25270 */
[----:B------:R-:W-:Y:S01]  /*10c0*/  IMAD.MOV.U32 R0, RZ, RZ, 0x1 ;  /* 0x00000001ff007424 */ /* 0x000fe200078e00ff */
[----:B------:R-:W-:Y:S01]  /*10d0*/  USHF.R.U64 UR6, UR12, UR24, UR13 ;  /* 0x000000180c067299 */ /* 0x000fe2000800120d */
[----:B------:R-:W-:Y:S01]  /*10e0*/  IMAD.U32 R2, RZ, RZ, UR5 ;  /* 0x00000005ff027e24 */ /* 0x000fe2000f8e00ff */
[----:B------:R-:W-:Y:S02]  /*10f0*/  ULOP3.LUT UR20, UR26, UR20, URZ, 0xc0, !UPT ;  /* 0x000000141a147292 */ /* 0x000fe4000f8ec03f */
[----:B------:R-:W-:Y:S02]  /*1100*/  UIADD3 UR7, -UR6, URZ, URZ ;  /* 0x0000003f06077290 */ /* 0x000fe4000fffe13f */
[----:B------:R-:W-:Y:S02]  /*1110*/  UIMAD UR19, UR19, UR6, UR20 ;  /* 0x00000006131372a4 */ /* 0x000fe4000f8e0214 */
[----:B------:R-:W-:-:S02]  /*1120*/  ULOP3.LUT UR11, UR22, UR11, URZ, 0xc0, !UPT ;  /* 0x0000000b160b7292 */ /* 0x000fc4000f8ec03f */
[----:B------:R-:W-:Y:S02]  /*1130*/  @UP1 UIMAD UR4, UR28, UR23, UR9 ;  /* 0x000000171c0412a4 */ /* 0x000fe4000f8e0209 */
[----:B------:R-:W-:-:S03]  /*1140*/  UIMAD UR6, UR7, UR25, UR27 ;  /* 0x00000019070672a4 */ /* 0x000fc6000f8e021b */
[----:B------:R-:W-:Y:S01]  /*1150*/  ULDC UR7, c[0x0][0x610] ;  /* 0x0001840000077ab9 */ /* 0x000fe20000000800 */
[----:B------:R-:W-:Y:S02]  /*1160*/  UIMAD UR6, UR6, UR10, UR11 ;  /* 0x0000000a060672a4 */ /* 0x000fe4000f8e020b */
[----:B------:R-:W-:-:S04]  /*1170*/  UIMAD UR4, UR19, UR7, UR4 ;  /* 0x00000007130472a4 */ /* 0x000fc8000f8e0204 */
[----:B------:R-:W-:Y:S02]  /*1180*/  USEL UR7, UR6, UR4, !UP1 ;  /* 0x0000000406077287 */ /* 0x000fe4000c800000 */
[----:B------:R-:W-:-:S04]  /*1190*/  USEL UR4, UR4, UR6, !UP1 ;  /* 0x0000000604047287 */ /* 0x000fc8000c800000 */
[----:B------:R-:W-:Y:S02]  /*11a0*/  IMAD.U32 R18, RZ, RZ, UR7 ;  /* 0x00000007ff127e24 */ /* 0x000fe4000f8e00ff */
[----:B------:R-:W-:-:S07]  /*11b0*/  IMAD.U32 R19, RZ, RZ, UR4 ;  /* 0x00000004ff137e24 */ /* 0x000fce000f8e00ff */
.L_x_9:
[----:B------:R-:W-:Y:S02]  /*11c0*/  ULDC UR4, c[0x0][0x28c] ;  /* 0x0000a30000047ab9 */ /* 0x000fe40000000800 */
[----:B------:R-:W-:-:S04]  /*11d0*/  UIADD3 UR4, UR4, 0x7f, URZ ;  /* 0x0000007f04047890 */ /* 0x000fc8000fffe03f */
[----:B------:R-:W-:-:S04]  /*11e0*/  USHF.R.S32.HI UR5, URZ, 0x1f, UR4 ;  /* 0x0000001f3f057899 */ /* 0x000fc80008011404 */
[----:B------:R-:W-:-:S04]  /*11f0*/  ULEA.HI UR5, UR5, UR4, URZ, 0x7 ;  /* 0x0000000405057291 */ /* 0x000fc8000f8f383f */
[----:B------:R-:W-:Y:S01]  /*1200*/  USHF.R.S32.HI UR39, URZ, 0x7, UR5 ;  /* 0x000000073f277899 */ /* 0x000fe20008011405 */
[----:B------:R-:W-:Y:S11]  /*1210*/  @!P1 BRA `(.L_x_12) ;  /* 0x0000004800509947 */ /* 0x000ff60003800000 */
[----:B------:R-:W-:-:S06]  /*1220*/  UISETP.GT.U32.AND UP1, UPT, UR18, 0x1, UPT ;  /* 0x000000011200788c */ /* 0x000fcc000bf24070 */
[----:B------:R-:W-:-:S13]  /*1230*/  PLOP3.LUT P0, PT, PT, PT, UP1, 0x80, 0x0 ;  /* 0x000000000000781c */ /* 0x000fda0003f0f018 */
[----:B------:R-:W-:Y:S05]  /*1240*/  @P0 EXIT ;  /* 0x000000000000094d */ /* 0x000fea0003800000 */
.L_x_13:
[----:B------:R-:W-:-:S08]  /*1250*/  NOP ;  /* 0x0000000000007918 */ /* 0x000fd00000000000 */
[----:B------:R-:W0:Y:S02]  /*1260*/  USETMAXREG.TRY_ALLOC.CTAPOOL UP1, 0xe8 ;  /* 0x000000e8000079c8 */ /* 0x000e240008020600 */
[----:B0-----:R-:W-:-:S13]  /*1270*/  PLOP3.LUT P0, PT, PT, PT, UP1, 0x80, 0x0 ;  /* 0x000000000000781c */ /* 0x001fda0003f0f018 */
[----:B------:R-:W-:Y:S05]  /*1280*/  @!P0 BRA `(.L_x_13) ;  /* 0xfffffffc00f08947 */ /* 0x000fea000383ffff */
[----:B------:R-:W-:-:S13]  /*1290*/  LOP3.LUT P0, RZ, R0, 0xff, RZ, 0xc0, !PT ;  /* 0x000000ff00ff7812 */ /* 0x000fda000780c0ff */
[----:B------:R-:W-:Y:S05]  /*12a0*/  @!P0 EXIT ;  /* 0x000000000000894d */ /* 0x000fea0003800000 */
[----:B------:R-:W0:Y:S01]  /*12b0*/  S2UR UR5, SR_CgaCtaId ;  /* 0x00000000000579c3 */ /* 0x000e220000008800 */
[----:B------:R-:W-:Y:S01]  /*12c0*/  SHF.R.S32.HI R0, RZ, 0x1f, R3 ;  /* 0x0000001fff007819 */ /* 0x000fe20000011403 */
[----:B------:R-:W-:Y:S01]  /*12d0*/  UMOV UR42, 0x400 ;  /* 0x00000400002a7882 */ /* 0x000fe20000000000 */
[----:B------:R-:W-:Y:S02]  /*12e0*/  USHF.R.U32.HI UR4, URZ, 0x2, UR39 ;  /* 0x000000023f047899 */ /* 0x000fe40008011627 */
[CC--:B------:R-:W-:Y:S01]  /*12f0*/  LEA.HI R4, R0.reuse, R3.reuse, RZ, 0x2 ;  /* 0x0000000300047211 */ /* 0x0c0fe200078f10ff */
[----:B------:R-:W-:Y:S01]  /*1300*/  ULOP3.LUT UR45, UR39, 0x3, URZ, 0xc0, !UPT ;  /* 0x00000003272d7892 */ /* 0x000fe2000f8ec03f */
[----:B------:R-:W-:Y:S01]  /*1310*/  LEA.HI R6, R0, R3, RZ, 0x5 ;  /* 0x0000000300067211 */ /* 0x000fe200078f28ff */
[----:B------:R-:W1:Y:S01]  /*1320*/  LDC R7, c[0x0][0x288] ;  /* 0x0000a200ff077b82 */ /* 0x000e620000000800 */
[--C-:B------:R-:W-:Y:S01]  /*1330*/  SHF.R.S32.HI R88, RZ, 0x2, R4.reuse ;  /* 0x00000002ff587819 */ /* 0x100fe20000011404 */
[----:B------:R-:W-:Y:S01]  /*1340*/  VIADD R0, R93, 0xffffffff ;  /* 0xffffffff5d007836 */ /* 0x000fe20000000000 */
[----:B------:R-:W-:Y:S01]  /*1350*/  SHF.R.S32.HI R5, RZ, 0x1f, R4 ;  /* 0x0000001fff057819 */ /* 0x000fe20000011404 */
[----:B------:R-:W-:Y:S01]  /*1360*/  UISETP.LT.AND UP1, UPT, UR39, 0x1, UPT ;  /* 0x000000012700788c */ /* 0x000fe2000bf21270 */
[----:B------:R-:W-:Y:S01]  /*1370*/  LOP3.LUT R4, R4, 0xfffffffc, RZ, 0xc0, !PT ;  /* 0xfffffffc04047812 */ /* 0x000fe200078ec0ff */
[----:B------:R-:W-:Y:S01]  /*1380*/  ULOP3.LUT UR4, UR4, 0x1, URZ, 0xc0, !UPT ;  /* 0x0000000104047892 */ /* 0x000fe2000f8ec03f */
[----:B------:R-:W-:Y:S01]  /*1390*/  LEA.HI R5, R5, R88, RZ, 0x3 ;  /* 0x0000005805057211 */ /* 0x000fe200078f18ff */
[----:B------:R-:W-:Y:S01]  /*13a0*/  ULDC UR44, c[0x0][0x658] ;  /* 0x00019600002c7ab9 */ /* 0x000fe20000000800 */
[C---:B------:R-:W-:Y:S01]  /*13b0*/  ISETP.NE.AND P0, PT, R0.reuse, RZ, PT ;  /* 0x000000ff0000720c */ /* 0x040fe20003f05270 */
[----:B------:R-:W-:Y:S01]  /*13c0*/  IMAD.IADD R4, R3, 0x1, -R4 ;  /* 0x0000000103047824 */ /* 0x000fe200078e0a04 */
[----:B------:R-:W-:Y:S01]  /*13d0*/  LOP3.LUT R5, R5, 0xfffffff8, RZ, 0xc0, !PT ;  /* 0xfffffff805057812 */ /* 0x000fe200078ec0ff */
[----:B------:R-:W-:Y:S01]  /*13e0*/  IMAD.SHL.U32 R0, R0, 0x8, RZ ;  /* 0x0000000800007824 */ /* 0x000fe200078e00ff */
[----:B------:R-:W-:Y:S01]  /*13f0*/  SHF.R.S32.HI R3, RZ, 0x5, R6 ;  /* 0x00000005ff037819 */ /* 0x000fe20000011406 */
[----:B------:R-:W-:Y:S01]  /*1400*/  IMAD.SHL.U32 R90, R4, 0x2, RZ ;  /* 0x00000002045a7824 */ /* 0x000fe200078e00ff */
[----:B------:R-:W-:Y:S01]  /*1410*/  UMOV UR6, 0xffffffff ;  /* 0xffffffff00067882 */ /* 0x000fe20000000000 */
[----:B0-----:R-:W-:Y:S01]  /*1420*/  ULEA UR42, UR5, UR42, 0x18 ;  /* 0x0000002a052a7291 */ /* 0x001fe2000f8ec03f */
[----:B------:R-:W-:Y:S01]  /*1430*/  IMAD.IADD R88, R88, 0x1, -R5 ;  /* 0x0000000158587824 */ /* 0x000fe200078e0a05 */
[----:B------:R-:W-:Y:S01]  /*1440*/  LOP3.LUT R0, R0, 0x8, RZ, 0xc0, !PT ;  /* 0x0000000800007812 */ /* 0x000fe200078ec0ff */
[----:B------:R-:W-:Y:S01]  /*1450*/  ULDC UR8, c[0x0][0x284] ;  /* 0x0000a10000087ab9 */ /* 0x000fe20000000800 */
[----:B------:R-:W-:Y:S01]  /*1460*/  UIADD3 UR49, UR42, 0x50, URZ ;  /* 0x000000502a317890 */ /* 0x000fe2000fffe03f */
[C-C-:B------:R-:W-:Y:S01]  /*1470*/  IMAD R95, R3.reuse, -0x10, -R88.reuse ;  /* 0xfffffff0035f7824 */ /* 0x140fe200078e0a58 */
[--C-:B------:R-:W-:Y:S01]  /*1480*/  SHF.R.S32.HI R89, RZ, 0x1f, R88.reuse ;  /* 0x0000001fff597819 */ /* 0x100fe20000011458 */
[----:B------:R-:W-:Y:S01]  /*1490*/  USEL UR45, UR45, URZ, !UP0 ;  /* 0x0000003f2d2d7287 */ /* 0x000fe2000c000000 */
[----:B------:R-:W-:Y:S01]  /*14a0*/  SEL R97, RZ, 0x1, P0 ;  /* 0x00000001ff617807 */ /* 0x000fe20000000000 */
[----:B------:R-:W-:Y:S01]  /*14b0*/  USEL UR46, UR39, 0x1, UP1 ;  /* 0x00000001272e7887 */ /* 0x000fe20008800000 */
[----:B-1----:R-:W-:Y:S01]  /*14c0*/  IMAD R92, R4, -0x2, R7 ;  /* 0xfffffffe045c7824 */ /* 0x002fe200078e0207 */
[----:B------:R-:W-:Y:S01]  /*14d0*/  USHF.L.U32 UR6, UR6, UR44, URZ ;  /* 0x0000002c06067299 */ /* 0x000fe2000800063f */
[----:B------:R-:W-:Y:S01]  /*14e0*/  IMAD.WIDE R88, R3, 0x10, R88 ;  /* 0x0000001003587825 */ /* 0x000fe200078e0258 */
[----:B------:R-:W-:Y:S01]  /*14f0*/  UISETP.EQ.U32.AND UP0, UPT, UR4, 0x1, !UP0 ;  /* 0x000000010400788c */ /* 0x000fe2000c702070 */
[----:B------:R-:W-:Y:S01]  /*1500*/  LEA R93, R93, UR49, 0x3 ;  /* 0x000000315d5d7c11 */ /* 0x000fe2000f8e18ff */
[----:B------:R-:W-:Y:S01]  /*1510*/  ULDC UR43, c[0x0][0x600] ;  /* 0x00018000002b7ab9 */ /* 0x000fe20000000800 */
[C---:B------:R-:W-:Y:S01]  /*1520*/  LOP3.LUT R98, R0.reuse, 0x8, RZ, 0x3c, !PT ;  /* 0x0000000800627812 */ /* 0x040fe200078e3cff */
[----:B------:R-:W-:Y:S01]  /*1530*/  VIADD R95, R95, UR8 ;  /* 0x000000085f5f7c36 */ /* 0x000fe20008000000 */
[----:B------:R-:W-:Y:S01]  /*1540*/  LOP3.LUT R94, R0, 0x18, RZ, 0x3c, !PT ;  /* 0x00000018005e7812 */ /* 0x000fe200078e3cff */
[----:B------:R-:W-:Y:S01]  /*1550*/  UMOV UR7, 0x1 ;  /* 0x0000000100077882 */ /* 0x000fe20000000000 */
[----:B------:R-:W-:Y:S01]  /*1560*/  SHF.R.S32.HI R91, RZ, 0x1f, R90 ;  /* 0x0000001fff5b7819 */ /* 0x000fe2000001145a */
[----:B------:R-:W-:-:S02]  /*1570*/  USHF.L.U32 UR40, UR39, 0x1, URZ ;  /* 0x0000000127287899 */ /* 0x000fc4000800063f */
[----:B------:R-:W-:Y:S02]  /*1580*/  USHF.L.U64.HI UR41, UR50, 0x1, UR37 ;  /* 0x0000000132297899 */ /* 0x000fe40008010225 */
[----:B------:R-:W-:Y:S02]  /*1590*/  UIADD3 UR43, UR43, -0x1, URZ ;  /* 0xffffffff2b2b7890 */ /* 0x000fe4000fffe03f */
[----:B------:R-:W-:Y:S02]  /*15a0*/  USHF.L.U32 UR44, UR7, UR44, URZ ;  /* 0x0000002c072c7299 */ /* 0x000fe4000800063f */
[----:B------:R-:W-:Y:S02]  /*15b0*/  UIADD3 UR46, -UR46, UR39, URZ ;  /* 0x000000272e2e7290 */ /* 0x000fe4000fffe13f */
[----:B------:R-:W-:Y:S02]  /*15c0*/  ULOP3.LUT UR47, URZ, UR6, URZ, 0x33, !UPT ;  /* 0x000000063f2f7292 */ /* 0x000fe4000f8e333f */
[----:B------:R-:W-:-:S12]  /*15d0*/  USEL UR48, URZ, 0x1, !UP0 ;  /* 0x000000013f307887 */ /* 0x000fd8000c000000 */
.L_x_165:
[----:B------:R-:W-:-:S04]  /*15e0*/  SHF.L.U32 R0, R97, 0x1f, RZ ;  /* 0x0000001f61007819 */ /* 0x000fc800000006ff */
[----:B------:R-:W0:Y:S02]  /*15f0*/  SYNCS.PHASECHK.TRANS64.TRYWAIT P0, [R93+URZ+-0x8], R0 ;  /* 0xfffff8005d0075a7 */ /* 0x000e24000800017f */
[----:B01-34-:R-:W-:Y:S05]  /*1600*/  @!P0 BRA `(.L_x_14) ;  /* 0x0000005400508947 */ /* 0x01bfea0003800000 */
.L_x_187:
[----:B------:R-:W-:Y:S02]  /*1610*/  ULDC UR4, c[0x0][0x28c] ;  /* 0x0000a30000047ab9 */ /* 0x000fe40000000800 */
[----:B------:R-:W-:-:S13]  /*1620*/  ISETP.LT.AND P0, PT, RZ, UR4, PT ;  /* 0x00000004ff007c0c */ /* 0x000fda000bf01270 */
[----:B------:R-:W-:Y:S05]  /*1630*/  @P0 BRA `(.L_x_15) ;  /* 0x0000000000400947 */ /* 0x000fea0003800000 */
[----:B0-----:R-:W-:Y:S01]  /*1640*/  MOV R0, 0x0 ;  /* 0x0000000000007802 */ /* 0x001fe20000000f00 */
[----:B------:R-:W-:Y:S01]  /*1650*/  ULDC.64 UR4, c[0x4][0x68] ;  /* 0x01001a0000047ab9 */ /* 0x000fe20000000a00 */
[----:B------:R-:W-:Y:S01]  /*1660*/  ULDC.64 UR6, c[0x4][0x8] ;  /* 0x0100020000067ab9 */ /* 0x000fe20000000a00 */
[----:B------:R-:W-:Y:S01]  /*1670*/  IMAD.U32 R4, RZ, RZ, UR4 ;  /* 0x00000004ff047e24 */ /* 0x000fe2000f8e00ff */
[----:B------:R0:W1:Y:S01]  /*1680*/  LDC.64 R14, c[0x4][R0] ;  /* 0x01000000000e7b82 */ /* 0x0000620000000a00 */
[----:B------:R-:W-:Y:S01]  /*1690*/  IMAD.U32 R5, RZ, RZ, UR5 ;  /* 0x00000005ff057e24 */ /* 0x000fe2000f8e00ff */
[----:B------:R-:W-:Y:S01]  /*16a0*/  ULDC.64 UR4, c[0x4][0x70] ;  /* 0x01001c0000047ab9 */ /* 0x000fe20000000a00 */
[----:B------:R-:W-:Y:S02]  /*16b0*/  IMAD.U32 R10, RZ, RZ, UR6 ;  /* 0x00000006ff0a7e24 */ /* 0x000fe4000f8e00ff */
[----:B------:R-:W-:Y:S02]  /*16c0*/  IMAD.U32 R6, RZ, RZ, UR4 ;  /* 0x00000004ff067e24 */ /* 0x000fe4000f8e00ff */
[----:B------:R-:W-:-:S02]  /*16d0*/  IMAD.U32 R7, RZ, RZ, UR5 ;  /* 0x00000005ff077e24 */ /* 0x000fc4000f8e00ff */
[----:B------:R-:W-:Y:S02]  /*16e0*/  IMAD.U32 R11, RZ, RZ, UR7 ;  /* 0x00000007ff0b7e24 */ /* 0x000fe4000f8e00ff */
[----:B------:R-:W-:Y:S02]  /*16f0*/  IMAD.MOV.U32 R8, RZ, RZ, 0x1e1 ;  /* 0x000001e1ff087424 */ /* 0x000fe400078e00ff */
[----:B------:R-:W-:Y:S02]  /*1700*/  IMAD.MOV.U32 R12, RZ, RZ, 0x1 ;  /* 0x00000001ff0c7424 */ /* 0x000fe400078e00ff */
[----:B0-----:R-:W-:-:S07]  /*1710*/  IMAD.MOV.U32 R13, RZ, RZ, RZ ;  /* 0x000000ffff0d7224 */ /* 0x001fce00078e00ff */
[----:B------:R-:W-:-:S07]  /*1720*/  LEPC R20, `(.L_x_15) ;  /* 0x000000001014794e */ /* 0x000fce0000000000 */
[----:B-1---5:R-:W-:Y:S05]  /*1730*/  CALL.ABS.NOINC R14 ;  /* 0x000000000e007343 */ /* 0x022fea0003c00000 */
.L_x_15:
[----:B------:R-:W-:-:S06]  /*1740*/  ULOP3.LUT UR4, UR36, 0x1, URZ, 0xfc, !UPT ;  /* 0x0000000124047892 */ /* 0x000fcc000f8efc3f */
[----:B0-----:R-:W-:-:S05]  /*1750*/  IMAD.U32 R0, RZ, RZ, UR4 ;  /* 0x00000004ff007e24 */ /* 0x001fca000f8e00ff */
[----:B------:R-:W-:-:S13]  /*1760*/  ISETP.NE.AND P0, PT, R0, 0x3, PT ;  /* 0x000000030000780c */ /* 0x000fda0003f05270 */
[----:B------:R-:W-:Y:S05]  /*1770*/  @!P0 BRA `(.L_x_16) ;  /* 0x0000000000048947 */ /* 0x000fea0003800000 */
[----:B------:R-:W-:Y:S01]  /*1780*/  BPT.TRAP 0x1 ;  /* 0x000000040000795c */ /* 0x000fe20000300000 */
.L_x_16:
[----:B------:R-:W-:Y:S02]  /*1790*/  IMAD.U32 R3, RZ, RZ, UR45 ;  /* 0x0000002dff037e24 */ /* 0x000fe4000f8e00ff */
[----:B------:R-:W-:-:S03]  /*17a0*/  IMAD.U32 R0, RZ, RZ, UR48 ;  /* 0x00000030ff007e24 */ /* 0x000fc6000f8e00ff */
[----:B------:R-:W-:Y:S02]  /*17b0*/  LEA R3, R3, UR42, 0x3 ;  /* 0x0000002a03037c11 */ /* 0x000fe4000f8e18ff */
[----:B------:R-:W-:-:S04]  /*17c0*/  SHF.L.U32 R0, R0, 0x1f, RZ ;  /* 0x0000001f00007819 */ /* 0x000fc800000006ff */
[----:B------:R0:W1:Y:S01]  /*17d0*/  SYNCS.PHASECHK.TRANS64.TRYWAIT P1, [R3+URZ], R0 ;  /* 0x00000000030075a7 */ /* 0x000062000802017f */
[----:B------:R-:W-:Y:S05]  /*17e0*/  @!P0 BRA `(.L_x_17) ;  /* 0x0000000000048947 */ /* 0x000fea0003800000 */
[----:B------:R-:W-:Y:S01]  /*17f0*/  BPT.TRAP 0x1 ;  /* 0x000000040000795c */ /* 0x000fe20000300000 */
.L_x_17:
[----:B------:R-:W-:-:S05]  /*1800*/  IMAD.U32 R4, RZ, RZ, UR46 ;  /* 0x0000002eff047e24 */ /* 0x000fca000f8e00ff */
[----:B------:R-:W-:Y:S01]  /*1810*/  ISETP.GE.AND P2, PT, R4, 0x1, PT ;  /* 0x000000010400780c */ /* 0x000fe20003f46270 */
[----:B-1----:R-:W-:-:S12]  /*1820*/  @P1 BRA `(.L_x_18) ;  /* 0x0000000000081947 */ /* 0x002fd80003800000 */
[----:B------:R-:W1:Y:S02]  /*1830*/  SYNCS.PHASECHK.TRANS64.TRYWAIT P1, [R3+URZ], R0 ;  /* 0x00000000030075a7 */ /* 0x000e64000802017f */
[----:B-1----:R-:W-:Y:S05]  /*1840*/  @!P1 BRA `(.L_x_19) ;  /* 0x0000005000d49947 */ /* 0x002fea0003800000 */
.L_x_18:
[----:B------:R-:W-:Y:S05]  /*1850*/  WARPSYNC.ALL ;  /* 0x0000000000007948 */ /* 0x000fea0003800000 */
[----:B------:R-:W-:Y:S01]  /*1860*/  UIADD3 UR4, UR42, 0x180, URZ ;  /* 0x000001802a047890 */ /* 0x000fe2000fffe03f */
[----:B------:R-:W-:Y:S01]  /*1870*/  WARPGROUP.ARRIVE ;  /* 0x00000000000079c5 */ /* 0x000fe20000000000 */
[----:B------:R-:W-:Y:S02]  /*1880*/  UIADD3 UR5, UR42, 0x8180, URZ ;  /* 0x000081802a057890 */ /* 0x000fe4000fffe03f */
[----:B------:R-:W-:Y:S02]  /*1890*/  USHF.R.U32.HI UR4, URZ, 0x4, UR4 ;  /* 0x000000043f047899 */ /* 0x000fe40008011604 */
[----:B------:R-:W-:-:S02]  /*18a0*/  USHF.R.U32.HI UR5, URZ, 0x4, UR5 ;  /* 0x000000043f057899 */ /* 0x000fc40008011605 */
[----:B------:R-:W-:Y:S02]  /*18b0*/  ULOP3.LUT UR4, UR4, 0x3fff, URZ, 0xc0, !UPT ;  /* 0x00003fff04047892 */ /* 0x000fe4000f8ec03f */
[----:B------:R-:W-:Y:S02]  /*18c0*/  ULOP3.LUT UR5, UR5, 0x3fff, URZ, 0xc0, !UPT ;  /* 0x00003fff05057892 */ /* 0x000fe4000f8ec03f */
[----:B------:R-:W-:Y:S02]  /*18d0*/  ULOP3.LUT UR8, UR4, 0x10000, URZ, 0xfc, !UPT ;  /* 0x0001000004087892 */ /* 0x000fe4000f8efc3f */
[----:B------:R-:W-:Y:S02]  /*18e0*/  ULOP3.LUT UR9, UR5, 0x10000, URZ, 0xfc, !UPT ;  /* 0x0001000005097892 */ /* 0x000fe4000f8efc3f */
[----:B------:R-:W-:Y:S02]  /*18f0*/  ULEA UR10, UR45, UR8, 0x9 ;  /* 0x000000082d0a7291 */ /* 0x000fe4000f8e483f */
[----:B------:R-:W-:Y:S01]  /*1900*/  ULEA UR11, UR45, UR9, 0xa ;  /* 0x000000092d0b7291 */ /* 0x000fe2000f8e503f */
[----:B------:R-:W-:Y:S01]  /*1910*/  UMOV UR5, 0x40000040 ;  /* 0x4000004000057882 */ /* 0x000fe20000000000 */
[----:B------:R-:W-:-:S03]  /*1920*/  UMOV UR7, 0x40000040 ;  /* 0x4000004000077882 */ /* 0x000fc60000000000 */
[----:B------:R-:W-:Y:S02]  /*1930*/  UMOV UR4, UR10 ;  /* 0x0000000a00047c82 */ /* 0x000fe40008000000 */
[----:B------:R-:W-:Y:S02]  /*1940*/  UMOV UR6, UR11 ;  /* 0x0000000b00067c82 */ /* 0x000fe40008000000 */
[----:B------:R-:W-:Y:S01]  /*1950*/  IGMMA.64x128x32.S8.S8 R24, gdesc[UR4], RZ, !UPT, gsb0 ;  /* 0x03600000041879f1 */ /* 0x000fe2000c0410ff */
[----:B------:R-:W-:Y:S02]  /*1960*/  UIADD3 UR4, UR10, 0x2, URZ ;  /* 0x000000020a047890 */ /* 0x000fe4000fffe03f */
[----:B------:R-:W-:Y:S01]  /*1970*/  UIADD3 UR6, UR11, 0x2, URZ ;  /* 0x000000020b067890 */ /* 0x000fe2000fffe03f */
[----:B------:R-:W-:Y:S01]  /*1980*/  UMOV UR5, 0x40000040 ;  /* 0x4000004000057882 */ /* 0x000fe20000000000 */
[----:B------:R-:W-:Y:S01]  /*1990*/  UMOV UR7, 0x40000040 ;  /* 0x4000004000077882 */ /* 0x000fe20000000000 */
[----:B------:R-:W-:-:S02]  /*19a0*/  WARPGROUP.DEPBAR.LE gsb0, 0x0 ;  /* 0x00008000000079c5 */ /* 0x000fc40000010000 */
[----:B------:R-:W-:-:S06]  /*19b0*/  WARPGROUP.ARRIVE ;  /* 0x00000000000079c5 */ /* 0x000fcc0000000000 */
[----:B------:R-:W-:Y:S01]  /*19c0*/  IGMMA.64x128x32.S8.S8 R24, gdesc[UR4], R24, gsb0 ;  /* 0x03600000041879f1 */ /* 0x000fe20008041018 */
[----:B------:R-:W-:Y:S02]  /*19d0*/  UIADD3 UR4, UR10, 0x4, URZ ;  /* 0x000000040a047890 */ /* 0x000fe4000fffe03f */
[----:B------:R-:W-:Y:S01]  /*19e0*/  UIADD3 UR6, UR11, 0x4, URZ ;  /* 0x000000040b067890 */ /* 0x000fe2000fffe03f */
[----:B------:R-:W-:Y:S01]  /*19f0*/  UMOV UR5, 0x40000040 ;  /* 0x4000004000057882 */ /* 0x000fe20000000000 */
[----:B------:R-:W-:Y:S01]  /*1a00*/  UMOV UR7, 0x40000040 ;  /* 0x4000004000077882 */ /* 0x000fe20000000000 */
[----:B------:R-:W-:Y:S02]  /*1a10*/  WARPGROUP.DEPBAR.LE gsb0, 0x0 ;  /* 0x00008000000079c5 */ /* 0x000fe40000010000 */
        /* <DEDUP_REMOVED lines=8> */
[----:B------:R-:W-:Y:S03]  /*1aa0*/  IGMMA.64x128x32.S8.S8 R24, gdesc[UR4], R24, gsb0 ;  /* 0x03600000041879f1 */ /* 0x000fe60008041018 */
[----:B------:R-:W-:Y:S02]  /*1ab0*/  WARPGROUP.DEPBAR.LE gsb0, 0x0 ;  /* 0x00008000000079c5 */ /* 0x000fe40000010000 */
[----:B------:R-:W-:Y:S05]  /*1ac0*/  @!P2 BRA `(.L_x_20) ;  /* 0x000000040014a947 */ /* 0x000fea0003800000 */
[----:B------:R-:W-:Y:S01]  /*1ad0*/  UIADD3 UR4, UR45, 0x1, URZ ;  /* 0x000000012d047890 */ /* 0x000fe2000fffe03f */
[----:B01----:R-:W-:Y:S01]  /*1ae0*/  IMAD.U32 R0, RZ, RZ, UR46 ;  /* 0x0000002eff007e24 */ /* 0x003fe2000f8e00ff */
[----:B------:R-:W-:Y:S02]  /*1af0*/  UMOV UR11, UR45 ;  /* 0x0000002d000b7c82 */ /* 0x000fe40008000000 */
[----:B------:R-:W-:-:S04]  /*1b00*/  UISETP.NE.AND UP0, UPT, UR4, 0x4, UPT ;  /* 0x000000040400788c */ /* 0x000fc8000bf05270 */
[----:B------:R-:W-:Y:S02]  /*1b10*/  USEL UR5, URZ, 0x1, UP0 ;  /* 0x000000013f057887 */ /* 0x000fe40008000000 */
[----:B------:R-:W-:Y:S02]  /*1b20*/  USEL UR10, UR4, URZ, UP0 ;  /* 0x0000003f040a7287 */ /* 0x000fe40008000000 */
[----:B------:R-:W-:-:S06]  /*1b30*/  ULOP3.LUT UR5, UR48, UR5, URZ, 0x3c, !UPT ;  /* 0x0000000530057292 */ /* 0x000fcc000f8e3c3f */
[----:B------:R-:W-:-:S07]  /*1b40*/  IMAD.U32 R5, RZ, RZ, UR5 ;  /* 0x00000005ff057e24 */ /* 0x000fce000f8e00ff */
.L_x_27:
[----:B01----:R-:W-:Y:S05]  /*1b50*/  @!P0 BRA `(.L_x_21) ;  /* 0x0000000000048947 */ /* 0x003fea0003800000 */
[----:B------:R-:W-:Y:S01]  /*1b60*/  BPT.TRAP 0x1 ;  /* 0x000000040000795c */ /* 0x000fe20000300000 */
.L_x_21:
[----:B------:R-:W-:Y:S01]  /*1b70*/  ULEA UR4, UR10, UR42, 0x3 ;  /* 0x0000002a0a047291 */ /* 0x000fe2000f8e183f */
[----:B------:R-:W-:-:S08]  /*1b80*/  SHF.L.U32 R3, R5, 0x1f, RZ ;  /* 0x0000001f05037819 */ /* 0x000fd000000006ff */
[----:B------:R0:W1:Y:S01]  /*1b90*/  SYNCS.PHASECHK.TRANS64.TRYWAIT P1, [UR4], R3 ;  /* 0x00000003ff0075a7 */ /* 0x0000620008020144 */
[----:B------:R-:W-:Y:S05]  /*1ba0*/  @!P0 BRA `(.L_x_22) ;  /* 0x0000000000048947 */ /* 0x000fea0003800000 */
[----:B------:R-:W-:Y:S01]  /*1bb0*/  BPT.TRAP 0x1 ;  /* 0x000000040000795c */ /* 0x000fe20000300000 */
.L_x_22:
[----:B-1----:R-:W-:Y:S05]  /*1bc0*/  @P1 BRA `(.L_x_23) ;  /* 0x0000000000081947 */ /* 0x002fea0003800000 */
[----:B------:R-:W1:Y:S02]  /*1bd0*/  SYNCS.PHASECHK.TRANS64.TRYWAIT P1, [UR4], R3 ;  /* 0x00000003ff0075a7 */ /* 0x000e640008020144 */
[----:B-1----:R-:W-:Y:S05]  /*1be0*/  @!P1 BRA `(.L_x_24) ;  /* 0x0000005000009947 */ /* 0x002fea0003800000 */
.L_x_23:
[----:B------:R-:W-:Y:S01]  /*1bf0*/  ULEA UR12, UR10, UR8, 0x9 ;  /* 0x000000080a0c7291 */ /* 0x000fe2000f8e483f */
[----:B------:R-:W-:Y:S01]  /*1c00*/  WARPGROUP.ARRIVE ;  /* 0x00000000000079c5 */ /* 0x000fe20000000000 */
[----:B------:R-:W-:Y:S01]  /*1c10*/  ULEA UR13, UR10, UR9, 0xa ;  /* 0x000000090a0d7291 */ /* 0x000fe2000f8e503f */
[----:B------:R-:W-:Y:S01]  /*1c20*/  UMOV UR5, 0x40000040 ;  /* 0x4000004000057882 */ /* 0x000fe20000000000 */
[----:B------:R-:W-:-:S03]  /*1c30*/  UMOV UR7, 0x40000040 ;  /* 0x4000004000077882 */ /* 0x000fc60000000000 */
[----:B------:R-:W-:Y:S02]  /*1c40*/  UMOV UR4, UR12 ;  /* 0x0000000c00047c82 */ /* 0x000fe40008000000 */
[----:B------:R-:W-:Y:S02]  /*1c50*/  UMOV UR6, UR13 ;  /* 0x0000000d00067c82 */ /* 0x000fe40008000000 */
[----:B------:R-:W-:Y:S01]  /*1c60*/  IGMMA.64x128x32.S8.S8 R24, gdesc[UR4], R24, gsb0 ;  /* 0x03600000041879f1 */ /* 0x000fe20008041018 */
        /* <DEDUP_REMOVED lines=23> */
[----:B------:R-:W-:Y:S01]  /*1de0*/  BPT.TRAP 0x1 ;  /* 0x000000040000795c */ /* 0x000fe20000300000 */
.L_x_25:
[----:B------:R-:W-:Y:S02]  /*1df0*/  UISETP.GT.U32.AND UP0, UPT, UR36, 0x1, UPT ;  /* 0x000000012400788c */ /* 0x000fe4000bf04070 */
[----:B------:R-:W-:-:S04]  /*1e00*/  ULEA UR4, UR11, UR42, 0x3 ;  /* 0x0000002a0b047291 */ /* 0x000fc8000f8e183f */
[----:B------:R-:W-:Y:S01]  /*1e10*/  UIADD3 UR4, UR4, 0x20, URZ ;  /* 0x0000002004047890 */ /* 0x000fe2000fffe03f */
[----:B------:R-:W-:-:S03]  /*1e20*/  PLOP3.LUT P1, PT, PT, PT, UP0, 0x80, 0x0 ;  /* 0x000000000000781c */ /* 0x000fc60003f2f008 */
[----:B------:R-:W-:-:S09]  /*1e30*/  UPRMT UR4, URZ, 0x654, UR4 ;  /* 0x000006543f047896 */ /* 0x000fd20008000004 */
[----:B------:R-:W-:Y:S01]  /*1e40*/  SYNCS.ARRIVE.TRANS64.RED.A1T0 RZ, [UR4], RZ ;  /* 0x000000ffffff79a7 */ /* 0x000fe20008100404 */
[----:B------:R-:W-:Y:S05]  /*1e50*/  @P1 BRA `(.L_x_26) ;  /* 0x0000000000041947 */ /* 0x000fea0003800000 */
[----:B------:R-:W-:Y:S01]  /*1e60*/  BPT.TRAP 0x1 ;  /* 0x000000040000795c */ /* 0x000fe20000300000 */
.L_x_26:
[----:B------:R-:W-:Y:S01]  /*1e70*/  UIADD3 UR10, UR10, 0x1, URZ ;  /* 0x000000010a0a7890 */ /* 0x000fe2000fffe03f */
[C---:B------:R-:W-:Y:S01]  /*1e80*/  ISETP.GT.AND P1, PT, R0.reuse, 0x1, PT ;  /* 0x000000010000780c */ /* 0x040fe20003f24270 */
[----:B------:R-:W-:Y:S01]  /*1e90*/  UIADD3 UR11, UR11, 0x1, URZ ;  /* 0x000000010b0b7890 */ /* 0x000fe2000fffe03f */
[----:B------:R-:W-:Y:S01]  /*1ea0*/  VIADD R0, R0, 0xffffffff ;  /* 0xffffffff00007836 */ /* 0x000fe20000000000 */
[----:B------:R-:W-:Y:S02]  /*1eb0*/  UISETP.NE.AND UP0, UPT, UR10, 0x4, UPT ;  /* 0x000000040a00788c */ /* 0x000fe4000bf05270 */
[----:B------:R-:W-:Y:S02]  /*1ec0*/  UISETP.NE.AND UP1, UPT, UR11, 0x4, UPT ;  /* 0x000000040b00788c */ /* 0x000fe4000bf25270 */
[----:B------:R-:W-:Y:S02]  /*1ed0*/  USEL UR4, URZ, 0x1, UP0 ;  /* 0x000000013f047887 */ /* 0x000fe40008000000 */
[----:B------:R-:W-:-:S02]  /*1ee0*/  USEL UR10, UR10, URZ, UP0 ;  /* 0x0000003f0a0a7287 */ /* 0x000fc40008000000 */
[----:B------:R-:W-:Y:S02]  /*1ef0*/  USEL UR11, UR11, URZ, UP1 ;  /* 0x0000003f0b0b7287 */ /* 0x000fe40008800000 */
[----:B------:R-:W-:Y:S01]  /*1f00*/  LOP3.LUT R5, R5, UR4, RZ, 0x3c, !PT ;  /* 0x0000000405057c12 */ /* 0x000fe2000f8e3cff */
[----:B------:R-:W-:Y:S09]  /*1f10*/  @P1 BRA `(.L_x_27) ;  /* 0xfffffffc000c1947 */ /* 0x000ff2000383ffff */
.L_x_20:
[----:B01----:R-:W0:Y:S01]  /*1f20*/  LDC R0, c[0x0][0x28c] ;  /* 0x0000a300ff007b82 */ /* 0x003e220000000800 */
[----:B------:R1:W-:Y:S01]  /*1f30*/  SYNCS.ARRIVE.TRANS64.A1T0 RZ, [R98+UR49], RZ ;  /* 0x000000ff62ff79a7 */ /* 0x0003e20008100031 */
[----:B0-----:R-:W-:-:S13]  /*1f40*/  ISETP.GE.AND P1, PT, R0, 0x1, PT ;  /* 0x000000010000780c */ /* 0x001fda0003f26270 */
[----:B-1----:R-:W-:Y:S05]  /*1f50*/  @!P1 BRA `(.L_x_28) ;  /* 0x0000000000309947 */ /* 0x002fea0003800000 */
[----:B------:R-:W-:Y:S05]  /*1f60*/  @!P0 BRA `(.L_x_29) ;  /* 0x0000000000048947 */ /* 0x000fea0003800000 */
[----:B------:R-:W-:Y:S01]  /*1f70*/  BPT.TRAP 0x1 ;  /* 0x000000040000795c */ /* 0x000fe20000300000 */
.L_x_29:
[----:B------:R-:W-:Y:S02]  /*1f80*/  UIADD3 UR4, UR46, UR45, URZ ;  /* 0x0000002d2e047290 */ /* 0x000fe4000fffe03f */
[----:B------:R-:W-:Y:S02]  /*1f90*/  UISETP.GT.U32.AND UP0, UPT, UR36, 0x1, UPT ;  /* 0x000000012400788c */ /* 0x000fe4000bf04070 */
[----:B------:R-:W-:-:S04]  /*1fa0*/  USHF.L.U32 UR4, UR4, 0x3, URZ ;  /* 0x0000000304047899 */ /* 0x000fc8000800063f */
[----:B------:R-:W-:Y:S01]  /*1fb0*/  ULOP3.LUT UR4, UR4, 0x18, URZ, 0xc0, !UPT ;  /* 0x0000001804047892 */ /* 0x000fe2000f8ec03f */
[----:B------:R-:W-:-:S03]  /*1fc0*/  PLOP3.LUT P0, PT, PT, PT, UP0, 0x80, 0x0 ;  /* 0x000000000000781c */ /* 0x000fc60003f0f008 */
[----:B------:R-:W-:-:S04]  /*1fd0*/  UIADD3 UR4, UR42, 0x20, UR4 ;  /* 0x000000202a047890 */ /* 0x000fc8000fffe004 */
[----:B------:R-:W-:-:S09]  /*1fe0*/  UPRMT UR4, URZ, 0x654, UR4 ;  /* 0x000006543f047896 */ /* 0x000fd20008000004 */
[----:B------:R-:W-:Y:S01]  /*1ff0*/  SYNCS.ARRIVE.TRANS64.RED.A1T0 RZ, [UR4], RZ ;  /* 0x000000ffffff79a7 */ /* 0x000fe20008100404 */
[----:B------:R-:W-:Y:S05]  /*2000*/  @P0 BRA `(.L_x_28) ;  /* 0x0000000000040947 */ /* 0x000fea0003800000 */
[----:B------:R-:W-:Y:S01]  /*2010*/  BPT.TRAP 0x1 ;  /* 0x000000040000795c */ /* 0x000fe20000300000 */
.L_x_28:
[----:B------:R-:W-:Y:S01]  /*2020*/  SHF.L.U32 R4, R97, 0x1f, RZ ;  /* 0x0000001f61047819 */ /* 0x000fe200000006ff */
[----:B------:R-:W-:-:S03]  /*2030*/  IMAD.SHL.U32 R0, R19, 0x40, RZ ;  /* 0x0000004013007824 */ /* 0x000fc600078e00ff */
[----:B------:R-:W0:Y:S02]  /*2040*/  SYNCS.PHASECHK.TRANS64.TRYWAIT P0, [R93+URZ+0x8], R4 ;  /* 0x000008045d0075a7 */ /* 0x000e24000800017f */
[----:B0-----:R-:W-:Y:S05]  /*2050*/  @!P0 BRA `(.L_x_30) ;  /* 0x0000004800fc8947 */ /* 0x001fea0003800000 */
.L_x_188:
[----:B------:R-:W-:Y:S01]  /*2060*/  ULDC UR4, c[0x0][0x284] ;  /* 0x0000a10000047ab9 */ /* 0x000fe20000000800 */
[----:B------:R-:W-:Y:S01]  /*2070*/  IMAD.SHL.U32 R11, R18, 0x80, RZ ;  /* 0x00000080120b7824 */ /* 0x000fe200078e00ff */
[----:B------:R-:W-:Y:S01]  /*2080*/  ISETP.GE.AND P0, PT, R0, UR4, PT ;  /* 0x0000000400007c0c */ /* 0x000fe2000bf06270 */
[----:B------:R-:W-:-:S03]  /*2090*/  ULDC UR4, c[0x0][0x288] ;  /* 0x0000a20000047ab9 */ /* 0x000fc60000000800 */
[----:B------:R-:W-:-:S13]  /*20a0*/  ISETP.GE.OR P0, PT, R11, UR4, P0 ;  /* 0x000000040b007c0c */ /* 0x000fda0008706670 */
[----:B------:R-:W-:Y:S05]  /*20b0*/  @P0 BRA `(.L_x_31) ;  /* 0x0000003000c80947 */ /* 0x000fea0003800000 */
[----:B------:R-:W1:Y:S01]  /*20c0*/  LDC.64 R8, c[0x0][0x5c8] ;  /* 0x00017200ff087b82 */ /* 0x000e620000000a00 */
[----:B------:R-:W-:Y:S01]  /*20d0*/  SHF.R.S32.HI R10, RZ, 0x1f, R2 ;  /* 0x0000001fff0a7819 */ /* 0x000fe20000011402 */
[----:B------:R-:W-:Y:S01]  /*20e0*/  ULDC.64 UR4, c[0x0][0x5d0] ;  /* 0x0001740000047ab9 */ /* 0x000fe20000000a00 */
[----:B------:R-:W-:Y:S01]  /*20f0*/  SHF.R.S32.HI R15, RZ, 0x1f, R11 ;  /* 0x0000001fff0f7819 */ /* 0x000fe2000001140b */
[----:B0-----:R-:W-:Y:S01]  /*2100*/  IMAD.WIDE.U32 R4, R2, UR4, R90 ;  /* 0x0000000402047c25 */ /* 0x001fe2000f8e005a */
[----:B------:R-:W-:Y:S03]  /*2110*/  BSSY B0, `(.L_x_31) ;  /* 0x000032c000007945 */ /* 0x000fe60003800000 */
[----:B------:R-:W-:Y:S01]  /*2120*/  IMAD R3, R10, UR4, RZ ;  /* 0x000000040a037c24 */ /* 0x000fe2000f8e02ff */
[----:B------:R-:W-:Y:S01]  /*2130*/  IADD3 R4, P0, R11, R4, RZ ;  /* 0x000000040b047210 */ /* 0x000fe20007f1e0ff */
[----:B------:R-:W-:-:S04]  /*2140*/  IMAD.WIDE R12, R19, 0x40, R88 ;  /* 0x00000040130c7825 */ /* 0x000fc800078e0258 */
[----:B------:R-:W-:Y:S01]  /*2150*/  IMAD R3, R2, UR5, R3 ;  /* 0x0000000502037c24 */ /* 0x000fe2000f8e0203 */
[----:B------:R-:W-:Y:S01]  /*2160*/  ULDC.64 UR4, c[0x0][0x5c0] ;  /* 0x0001700000047ab9 */ /* 0x000fe20000000a00 */
[----:B------:R-:W-:Y:S02]  /*2170*/  IMAD.IADD R18, R95, 0x1, -R0 ;  /* 0x000000015f127824 */ /* 0x000fe400078e0a00 */
[----:B------:R-:W-:Y:S01]  /*2180*/  IMAD.IADD R14, R92, 0x1, -R11 ;  /* 0x000000015c0e7824 */ /* 0x000fe200078e0a0b */
[----:B------:R-:W-:Y:S01]  /*2190*/  IADD3.X R5, R15, R5, R3, P0, !PT ;  /* 0x000000050f057210 */ /* 0x000fe200007fe403 */
[-C--:B-1----:R-:W-:Y:S02]  /*21a0*/  IMAD R3, R13, R8.reuse, RZ ;  /* 0x000000080d037224 */ /* 0x082fe400078e02ff */
[----:B------:R-:W-:-:S04]  /*21b0*/  IMAD.WIDE.U32 R4, R12, R8, R4 ;  /* 0x000000080c047225 */ /* 0x000fc800078e0004 */
[----:B------:R-:W-:Y:S01]  /*21c0*/  IMAD R3, R12, R9, R3 ;  /* 0x000000090c037224 */ /* 0x000fe200078e0203 */
[----:B------:R-:W-:-:S04]  /*21d0*/  IADD3 R4, P0, R4, UR4, RZ ;  /* 0x0000000404047c10 */ /* 0x000fc8000ff1e0ff */
[----:B------:R-:W-:Y:S02]  /*21e0*/  IADD3.X R5, R5, UR5, R3, P0, !PT ;  /* 0x0000000505057c10 */ /* 0x000fe400087fe403 */
[----:B-----5:R-:W-:Y:S02]  /*21f0*/  ISETP.NE.AND P0, PT, R23, RZ, PT ;  /* 0x000000ff1700720c */ /* 0x020fe40003f05270 */
[----:B------:R-:W-:-:S04]  /*2200*/  LEA R6, P1, R8, R4, 0x3 ;  /* 0x0000000408067211 */ /* 0x000fc800078218ff */
[----:B------:R-:W-:-:S07]  /*2210*/  LEA.HI.X R7, R8, R5, R9, 0x3, P1 ;  /* 0x0000000508077211 */ /* 0x000fce00008f1c09 */
[----:B------:R-:W-:Y:S05]  /*2220*/  @!P0 BRA `(.L_x_32) ;  /* 0x0000002400608947 */ /* 0x000fea0003800000 */
[----:B------:R-:W0:Y:S01]  /*2230*/  LDC.64 R20, c[0x0][0x5b0] ;  /* 0x00016c00ff147b82 */ /* 0x000e220000000a00 */
[----:B------:R-:W-:Y:S01]  /*2240*/  ULDC.64 UR4, c[0x0][0x5b8] ;  /* 0x00016e0000047ab9 */ /* 0x000fe20000000a00 */
[----:B------:R-:W-:Y:S01]  /*2250*/  ISETP.GE.AND P1, PT, R18, 0x1, PT ;  /* 0x000000011200780c */ /* 0x000fe20003f26270 */
[----:B------:R-:W-:Y:S01]  /*2260*/  IMAD.WIDE.U32 R8, R2, UR4, R90 ;  /* 0x0000000402087c25 */ /* 0x000fe2000f8e005a */
[----:B------:R-:W-:Y:S02]  /*2270*/  BSSY B1, `(.L_x_33) ;  /* 0x000000e000017945 */ /* 0x000fe40003800000 */
[----:B------:R-:W-:Y:S01]  /*2280*/  ISETP.LT.OR P2, PT, R14, 0x1, !P1 ;  /* 0x000000010e00780c */ /* 0x000fe20004f41670 */
[----:B------:R-:W-:Y:S01]  /*2290*/  IMAD R3, R10, UR4, RZ ;  /* 0x000000040a037c24 */ /* 0x000fe2000f8e02ff */
[----:B------:R-:W1:Y:S01]  /*22a0*/  LDC.64 R100, c[0x0][0x5a8] ;  /* 0x00016a00ff647b82 */ /* 0x000e620000000a00 */
[----:B------:R-:W-:Y:S02]  /*22b0*/  IADD3 R10, P0, R11, R8, RZ ;  /* 0x000000080b0a7210 */ /* 0x000fe40007f1e0ff */
[----:B------:R-:W-:-:S05]  /*22c0*/  IMAD R3, R2, UR5, R3 ;  /* 0x0000000502037c24 */ /* 0x000fca000f8e0203 */
[----:B------:R-:W-:Y:S01]  /*22d0*/  IADD3.X R11, R15, R9, R3, P0, !PT ;  /* 0x000000090f0b7210 */ /* 0x000fe200007fe403 */
[-C--:B0-----:R-:W-:Y:S02]  /*22e0*/  IMAD R0, R13, R20.reuse, RZ ;  /* 0x000000140d007224 */ /* 0x081fe400078e02ff */
[----:B------:R-:W-:-:S04]  /*22f0*/  IMAD.WIDE.U32 R2, R12, R20, R10 ;  /* 0x000000140c027225 */ /* 0x000fc800078e000a */
[----:B------:R-:W-:Y:S01]  /*2300*/  IMAD R19, R12, R21, R0 ;  /* 0x000000150c137224 */ /* 0x000fe200078e0200 */
[----:B-1----:R-:W-:-:S04]  /*2310*/  IADD3 R2, P0, R2, R100, RZ ;  /* 0x0000006402027210 */ /* 0x002fc80007f1e0ff */
[----:B------:R-:W-:Y:S01]  /*2320*/  IADD3.X R3, R101, R3, R19, P0, !PT ;  /* 0x0000000365037210 */ /* 0x000fe200007fe413 */
[----:B------:R-:W-:Y:S08]  /*2330*/  @P2 BRA `(.L_x_34) ;  /* 0x0000000000042947 */ /* 0x000ff00003800000 */
[----:B------:R0:W5:Y:S02]  /*2340*/  LDG.E.U8 R96, desc[UR52][R2.64] ;  /* 0x0000003402607981 */ /* 0x000164000c1e1100 */
.L_x_34:
[----:B------:R-:W-:Y:S05]  /*2350*/  BSYNC B1 ;  /* 0x0000000000017941 */ /* 0x000fea0003800000 */
.L_x_33:
[----:B-----5:R-:W-:Y:S01]  /*2360*/  LOP3.LUT R0, R96, 0xffff, RZ, 0xc0, !PT ;  /* 0x0000ffff60007812 */ /* 0x020fe200078ec0ff */
[----:B------:R-:W-:Y:S01]  /*2370*/  IMAD.SHL.U32 R8, R20, 0x8, RZ ;  /* 0x0000000814087824 */ /* 0x000fe200078e00ff */
[----:B------:R-:W-:Y:S01]  /*2380*/  ISETP.LT.OR P5, PT, R14, 0x2, !P1 ;  /* 0x000000020e00780c */ /* 0x000fe20004fa1670 */
[----:B------:R-:W-:Y:S01]  /*2390*/  BSSY B1, `(.L_x_35) ;  /* 0x000000e000017945 */ /* 0x000fe20003800000 */
[----:B------:R-:W-:Y:S02]  /*23a0*/  PRMT R0, R0, 0x8880, RZ ;  /* 0x0000888000007816 */ /* 0x000fe400000000ff */
[----:B------:R-:W-:Y:S02]  /*23b0*/  SHF.L.U64.HI R9, R20, 0x3, R21 ;  /* 0x0000000314097819 */ /* 0x000fe40000010215 */
[----:B------:R-:W-:Y:S01]  /*23c0*/  ISETP.GE.AND P0, PT, R18, 0x9, PT ;  /* 0x000000091200780c */ /* 0x000fe20003f06270 */
[----:B------:R-:W-:Y:S02]  /*23d0*/  IMAD R13, R0, R23, RZ ;  /* 0x00000017000d7224 */ /* 0x000fe400078e02ff */
[----:B------:R-:W-:-:S04]  /*23e0*/  IMAD.WIDE.U32 R8, R12, R20, R8 ;  /* 0x000000140c087225 */ /* 0x000fc800078e0008 */
[----:B------:R-:W-:Y:S01]  /*23f0*/  @!P2 IMAD R15, R24, R22, R13 ;  /* 0x00000016180fa224 */ /* 0x000fe200078e020d */
[----:B------:R-:W-:Y:S01]  /*2400*/  IADD3 R8, P3, P4, R10, R100, R8 ;  /* 0x000000640a087210 */ /* 0x000fe20007c7e008 */
[----:B------:R-:W-:-:S03]  /*2410*/  IMAD.IADD R12, R19, 0x1, R9 ;  /* 0x00000001130c7824 */ /* 0x000fc600078e0209 */
[----:B------:R1:W-:Y:S01]  /*2420*/  @!P2 STG.E.U8 desc[UR52][R4.64], R15 ;  /* 0x0000000f0400a986 */ /* 0x0003e2000c101134 */
[----:B------:R-:W-:Y:S08]  /*2430*/  @P5 BRA `(.L_x_36) ;  /* 0x00000000000c5947 */ /* 0x000ff00003800000 */
[----:B------:R-:W2:Y:S02]  /*2440*/  LDG.E.U8 R96, desc[UR52][R2.64+0x1] ;  /* 0x0000013402607981 */ /* 0x000ea4000c1e1100 */
[----:B--2---:R-:W-:-:S05]  /*2450*/  PRMT R0, R96, 0x8880, RZ ;  /* 0x0000888060007816 */ /* 0x004fca00000000ff */
[----:B------:R-:W-:-:S07]  /*2460*/  IMAD R13, R0, R23, RZ ;  /* 0x00000017000d7224 */ /* 0x000fce00078e02ff */
.L_x_36:
[----:B------:R-:W-:Y:S05]  /*2470*/  BSYNC B1 ;  /* 0x0000000000017941 */ /* 0x000fea0003800000 */
.L_x_35:
[C---:B------:R-:W-:Y:S01]  /*2480*/  ISETP.LT.OR P2, PT, R14.reuse, 0x1, !P0 ;  /* 0x000000010e00780c */ /* 0x040fe20004741670 */
[----:B------:R-:W-:Y:S01]  /*2490*/  @!P5 IMAD R25, R25, R22, R13 ;  /* 0x000000161919d224 */ /* 0x000fe200078e020d */
[----:B------:R-:W-:Y:S01]  /*24a0*/  BSSY B1, `(.L_x_37) ;  /* 0x000000b000017945 */ /* 0x000fe20003800000 */
[----:B------:R-:W-:Y:S02]  /*24b0*/  IADD3.X R9, R11, R101, R12, P3, P4 ;  /* 0x000000650b097210 */ /* 0x000fe40001fe840c */
[C---:B------:R-:W-:Y:S01]  /*24c0*/  ISETP.LT.OR P4, PT, R14.reuse, 0x2, !P0 ;  /* 0x000000020e00780c */ /* 0x040fe20004781670 */
[----:B------:R2:W-:Y:S01]  /*24d0*/  @!P5 STG.E.U8 desc[UR52][R4.64+0x1], R25 ;  /* 0x000001190400d986 */ /* 0x0005e2000c101134 */
[C---:B------:R-:W-:Y:S02]  /*24e0*/  ISETP.LT.OR P5, PT, R14.reuse, 0x9, !P1 ;  /* 0x000000090e00780c */ /* 0x040fe40004fa1670 */
[C---:B------:R-:W-:Y:S02]  /*24f0*/  ISETP.LT.OR P6, PT, R14.reuse, 0xa, !P1 ;  /* 0x0000000a0e00780c */ /* 0x040fe40004fc1670 */
[----:B------:R-:W-:-:S02]  /*2500*/  ISETP.LT.OR P3, PT, R14, 0x9, !P0 ;  /* 0x000000090e00780c */ /* 0x000fc40004761670 */
[----:B------:R-:W-:Y:S11]  /*2510*/  @P2 BRA `(.L_x_38) ;  /* 0x00000000000c2947 */ /* 0x000ff60003800000 */
[----:B------:R-:W3:Y:S02]  /*2520*/  LDG.E.U8 R96, desc[UR52][R8.64] ;  /* 0x0000003408607981 */ /* 0x000ee4000c1e1100 */
[----:B---3--:R-:W-:-:S05]  /*2530*/  PRMT R0, R96, 0x8880, RZ ;  /* 0x0000888060007816 */ /* 0x008fca00000000ff */
[----:B------:R-:W-:-:S07]  /*2540*/  IMAD R13, R0, R23, RZ ;  /* 0x00000017000d7224 */ /* 0x000fce00078e02ff */
.L_x_38:
[----:B------:R-:W-:Y:S05]  /*2550*/  BSYNC B1 ;  /* 0x0000000000017941 */ /* 0x000fea0003800000 */
.L_x_37:
[----:B------:R-:W-:Y:S01]  /*2560*/  @!P2 IMAD R11, R26, R22, R13 ;  /* 0x000000161a0ba224 */ /* 0x000fe200078e020d */
[----:B------:R-:W-:Y:S04]  /*2570*/  BSSY B1, `(.L_x_39) ;  /* 0x0000006000017945 */ /* 0x000fe80003800000 */
[----:B------:R3:W-:Y:S01]  /*2580*/  @!P2 STG.E.U8 desc[UR52][R6.64], R11 ;  /* 0x0000000b0600a986 */ /* 0x0007e2000c101134 */
[----:B------:R-:W-:Y:S05]  /*2590*/  @P4 BRA `(.L_x_40) ;  /* 0x00000000000c4947 */ /* 0x000fea0003800000 */
[----:B------:R-:W4:Y:S02]  /*25a0*/  LDG.E.U8 R96, desc[UR52][R8.64+0x1] ;  /* 0x0000013408607981 */ /* 0x000f24000c1e1100 */
[----:B----4-:R-:W-:-:S05]  /*25b0*/  PRMT R0, R96, 0x8880, RZ ;  /* 0x0000888060007816 */ /* 0x010fca00000000ff */
[----:B------:R-:W-:-:S07]  /*25c0*/  IMAD R13, R0, R23, RZ ;  /* 0x00000017000d7224 */ /* 0x000fce00078e02ff */
.L_x_40:
[----:B------:R-:W-:Y:S05]  /*25d0*/  BSYNC B1 ;  /* 0x0000000000017941 */ /* 0x000fea0003800000 */
.L_x_39:
[----:B------:R-:W-:Y:S01]  /*25e0*/  @!P4 IMAD R27, R27, R22, R13 ;  /* 0x000000161b1bc224 */ /* 0x000fe200078e020d */
[----:B------:R-:W-:Y:S04]  /*25f0*/  BSSY B1, `(.L_x_41) ;  /* 0x0000006000017945 */ /* 0x000fe80003800000 */
[----:B------:R4:W-:Y:S01]  /*2600*/  @!P4 STG.E.U8 desc[UR52][R6.64+0x1], R27 ;  /* 0x0000011b0600c986 */ /* 0x0009e2000c101134 */
[----:B------:R-:W-:Y:S05]  /*2610*/  @P5 BRA `(.L_x_42) ;  /* 0x00000000000c5947 */ /* 0x000fea0003800000 */
[----:B------:R-:W5:Y:S02]  /*2620*/  LDG.E.U8 R96, desc[UR52][R2.64+0x8] ;  /* 0x0000083402607981 */ /* 0x000f64000c1e1100 */
[----:B-----5:R-:W-:-:S05]  /*2630*/  PRMT R0, R96, 0x8880, RZ ;  /* 0x0000888060007816 */ /* 0x020fca00000000ff */
[----:B------:R-:W-:-:S07]  /*2640*/  IMAD R13, R0, R23, RZ ;  /* 0x00000017000d7224 */ /* 0x000fce00078e02ff */
.L_x_42:
[----:B------:R-:W-:Y:S05]  /*2650*/  BSYNC B1 ;  /* 0x0000000000017941 */ /* 0x000fea0003800000 */
.L_x_41:
[----:B---3--:R-:W-:Y:S01]  /*2660*/  @!P5 IMAD R11, R28, R22, R13 ;  /* 0x000000161c0bd224 */ /* 0x008fe200078e020d */
[----:B------:R-:W-:Y:S04]  /*2670*/  BSSY B1, `(.L_x_43) ;  /* 0x0000006000017945 */ /* 0x000fe80003800000 */
[----:B------:R3:W-:Y:S01]  /*2680*/  @!P5 STG.E.U8 desc[UR52][R4.64+0x8], R11 ;  /* 0x0000080b0400d986 */ /* 0x0007e2000c101134 */
[----:B------:R-:W-:Y:S05]  /*2690*/  @P6 BRA `(.L_x_44) ;  /* 0x00000000000c6947 */ /* 0x000fea0003800000 */
[----:B------:R-:W5:Y:S02]  /*26a0*/  LDG.E.U8 R96, desc[UR52][R2.64+0x9] ;  /* 0x0000093402607981 */ /* 0x000f64000c1e1100 */
[----:B-----5:R-:W-:-:S05]  /*26b0*/  PRMT R0, R96, 0x8880, RZ ;  /* 0x0000888060007816 */ /* 0x020fca00000000ff */
[----:B------:R-:W-:-:S07]  /*26c0*/  IMAD R13, R0, R23, RZ ;  /* 0x00000017000d7224 */ /* 0x000fce00078e02ff */
.L_x_44:
[----:B------:R-:W-:Y:S05]  /*26d0*/  BSYNC B1 ;  /* 0x0000000000017941 */ /* 0x000fea0003800000 */
.L_x_43:
[----:B------:R-:W-:Y:S01]  /*26e0*/  @!P6 IMAD R29, R29, R22, R13 ;  /* 0x000000161d1de224 */ /* 0x000fe200078e020d */
[----:B------:R-:W-:Y:S04]  /*26f0*/  BSSY B1, `(.L_x_45) ;  /* 0x0000006000017945 */ /* 0x000fe80003800000 */
[----:B------:R0:W-:Y:S01]  /*2700*/  @!P6 STG.E.U8 desc[UR52][R4.64+0x9], R29 ;  /* 0x0000091d0400e986 */ /* 0x0001e2000c101134 */
[----:B------:R-:W-:Y:S05]  /*2710*/  @P3 BRA `(.L_x_46) ;  /* 0x00000000000c3947 */ /* 0x000fea0003800000 */
[----:B------:R-:W5:Y:S02]  /*2720*/  LDG.E.U8 R96, desc[UR52][R8.64+0x8] ;  /* 0x0000083408607981 */ /* 0x000f64000c1e1100 */
[----:B-----5:R-:W-:-:S05]  /*2730*/  PRMT R0, R96, 0x8880, RZ ;  /* 0x0000888060007816 */ /* 0x020fca00000000ff */
[----:B------:R-:W-:-:S07]  /*2740*/  IMAD R13, R0, R23, RZ ;  /* 0x00000017000d7224 */ /* 0x000fce00078e02ff */
.L_x_46:
[----:B------:R-:W-:Y:S05]  /*2750*/  BSYNC B1 ;  /* 0x0000000000017941 */ /* 0x000fea0003800000 */
.L_x_45:
[----:B------:R-:W-:Y:S01]  /*2760*/  ISETP.LT.OR P5, PT, R14, 0xa, !P0 ;  /* 0x0000000a0e00780c */ /* 0x000fe200047a1670 */
[----:B---3--:R-:W-:Y:S01]  /*2770*/  @!P3 IMAD R11, R30, R22, R13 ;  /* 0x000000161e0bb224 */ /* 0x008fe200078e020d */
[----:B------:R-:W-:Y:S01]  /*2780*/  BSSY B1, `(.L_x_47) ;  /* 0x000000a000017945 */ /* 0x000fe20003800000 */
[C---:B------:R-:W-:Y:S02]  /*2790*/  ISETP.LT.OR P4, PT, R14.reuse, 0x11, !P1 ;  /* 0x000000110e00780c */ /* 0x040fe40004f81670 */
[C---:B------:R-:W-:Y:S01]  /*27a0*/  ISETP.LT.OR P6, PT, R14.reuse, 0x11, !P0 ;  /* 0x000000110e00780c */ /* 0x040fe200047c1670 */
[----:B------:R3:W-:Y:S01]  /*27b0*/  @!P3 STG.E.U8 desc[UR52][R6.64+0x8], R11 ;  /* 0x0000080b0600b986 */ /* 0x0007e2000c101134 */
[C---:B------:R-:W-:Y:S02]  /*27c0*/  ISETP.LT.OR P3, PT, R14.reuse, 0x12, !P1 ;  /* 0x000000120e00780c */ /* 0x040fe40004f61670 */
[----:B------:R-:W-:-:S04]  /*27d0*/  ISETP.LT.OR P2, PT, R14, 0x12, !P0 ;  /* 0x000000120e00780c */ /* 0x000fc80004741670 */
[----:B------:R-:W-:Y:S09]  /*27e0*/  @P5 BRA `(.L_x_48) ;  /* 0x00000000000c5947 */ /* 0x000ff20003800000 */
[----:B------:R-:W5:Y:S02]  /*27f0*/  LDG.E.U8 R96, desc[UR52][R8.64+0x9] ;  /* 0x0000093408607981 */ /* 0x000f64000c1e1100 */
[----:B-----5:R-:W-:-:S05]  /*2800*/  PRMT R0, R96, 0x8880, RZ ;  /* 0x0000888060007816 */ /* 0x020fca00000000ff */
[----:B------:R-:W-:-:S07]  /*2810*/  IMAD R13, R0, R23, RZ ;  /* 0x00000017000d7224 */ /* 0x000fce00078e02ff */
.L_x_48:
[----:B------:R-:W-:Y:S05]  /*2820*/  BSYNC B1 ;  /* 0x0000000000017941 */ /* 0x000fea0003800000 */
.L_x_47:
[----:B------:R-:W-:Y:S01]  /*2830*/  @!P5 IMAD R31, R31, R22, R13 ;  /* 0x000000161f1fd224 */ /* 0x000fe200078e020d */
[----:B------:R-:W-:Y:S04]  /*2840*/  BSSY B1, `(.L_x_49) ;  /* 0x0000006000017945 */ /* 0x000fe80003800000 */
[----:B------:R0:W-:Y:S01]  /*2850*/  @!P5 STG.E.U8 desc[UR52][R6.64+0x9], R31 ;  /* 0x0000091f0600d986 */ /* 0x0001e2000c101134 */
[----:B------:R-:W-:Y:S05]  /*2860*/  @P4 BRA `(.L_x_50) ;  /* 0x00000000000c4947 */ /* 0x000fea0003800000 */
[----:B------:R-:W5:Y:S02]  /*2870*/  LDG.E.U8 R96, desc[UR52][R2.64+0x10] ;  /* 0x0000103402607981 */ /* 0x000f64000c1e1100 */
[----:B-----5:R-:W-:-:S05]  /*2880*/  PRMT R0, R96, 0x8880, RZ ;  /* 0x0000888060007816 */ /* 0x020fca00000000ff */
[----:B------:R-:W-:-:S07]  /*2890*/  IMAD R13, R0, R23, RZ ;  /* 0x00000017000d7224 */ /* 0x000fce00078e02ff */
.L_x_50:
[----:B------:R-:W-:Y:S05]  /*28a0*/  BSYNC B1 ;  /* 0x0000000000017941 */ /* 0x000fea0003800000 */
.L_x_49:
[----:B---3--:R-:W-:Y:S01]  /*28b0*/  @!P4 IMAD R11, R32, R22, R13 ;  /* 0x00000016200bc224 */ /* 0x008fe200078e020d */
[----:B------:R-:W-:Y:S04]  /*28c0*/  BSSY B1, `(.L_x_51) ;  /* 0x0000006000017945 */ /* 0x000fe80003800000 */
[----:B------:R3:W-:Y:S01]  /*28d0*/  @!P4 STG.E.U8 desc[UR52][R4.64+0x10], R11 ;  /* 0x0000100b0400c986 */ /* 0x0007e2000c101134 */
[----:B------:R-:W-:Y:S05]  /*28e0*/  @P3 BRA `(.L_x_52) ;  /* 0x00000000000c3947 */ /* 0x000fea0003800000 */
[----:B------:R-:W5:Y:S02]  /*28f0*/  LDG.E.U8 R96, desc[UR52][R2.64+0x11] ;  /* 0x0000113402607981 */ /* 0x000f64000c1e1100 */
[----:B-----5:R-:W-:-:S05]  /*2900*/  PRMT R0, R96, 0x8880, RZ ;  /* 0x0000888060007816 */ /* 0x020fca00000000ff */
[----:B------:R-:W-:-:S07]  /*2910*/  IMAD R13, R0, R23, RZ ;  /* 0x00000017000d7224 */ /* 0x000fce00078e02ff */
.L_x_52:
[----:B------:R-:W-:Y:S05]  /*2920*/  BSYNC B1 ;  /* 0x0000000000017941 */ /* 0x000fea0003800000 */
.L_x_51:
[----:B------:R-:W-:Y:S01]  /*2930*/  @!P3 IMAD R33, R33, R22, R13 ;  /* 0x000000162121b224 */ /* 0x000fe200078e020d */
[----:B------:R-:W-:Y:S04]  /*2940*/  BSSY B1, `(.L_x_53) ;  /* 0x0000006000017945 */ /* 0x000fe80003800000 */
[----:B------:R0:W-:Y:S01]  /*2950*/  @!P3 STG.E.U8 desc[UR52][R4.64+0x11], R33 ;  /* 0x000011210400b986 */ /* 0x0001e2000c101134 */
[----:B------:R-:W-:Y:S05]  /*2960*/  @P6 BRA `(.L_x_54) ;  /* 0x00000000000c6947 */ /* 0x000fea0003800000 */
[----:B------:R-:W5:Y:S02]  /*2970*/  LDG.E.U8 R96, desc[UR52][R8.64+0x10] ;  /* 0x0000103408607981 */ /* 0x000f64000c1e1100 */
[----:B-----5:R-:W-:-:S05]  /*2980*/  PRMT R0, R96, 0x8880, RZ ;  /* 0x0000888060007816 */ /* 0x020fca00000000ff */
[----:B------:R-:W-:-:S07]  /*2990*/  IMAD R13, R0, R23, RZ ;  /* 0x00000017000d7224 */ /* 0x000fce00078e02ff */
.L_x_54:
[----:B------:R-:W-:Y:S05]  /*29a0*/  BSYNC B1 ;  /* 0x0000000000017941 */ /* 0x000fea0003800000 */
.L_x_53:
[----:B---3--:R-:W-:Y:S01]  /*29b0*/  @!P6 IMAD R11, R34, R22, R13 ;  /* 0x00000016220be224 */ /* 0x008fe200078e020d */
[----:B------:R-:W-:Y:S04]  /*29c0*/  BSSY B1, `(.L_x_55) ;  /* 0x0000006000017945 */ /* 0x000fe80003800000 */
[----:B------:R3:W-:Y:S01]  /*29d0*/  @!P6 STG.E.U8 desc[UR52][R6.64+0x10], R11 ;  /* 0x0000100b0600e986 */ /* 0x0007e2000c101134 */
[----:B------:R-:W-:Y:S05]  /*29e0*/  @P2 BRA `(.L_x_56) ;  /* 0x00000000000c2947 */ /* 0x000fea0003800000 */
[----:B------:R-:W5:Y:S02]  /*29f0*/  LDG.E.U8 R96, desc[UR52][R8.64+0x11] ;  /* 0x0000113408607981 */ /* 0x000f64000c1e1100 */
[----:B-----5:R-:W-:-:S05]  /*2a00*/  PRMT R0, R96, 0x8880, RZ ;  /* 0x0000888060007816 */ /* 0x020fca00000000ff */
[----:B------:R-:W-:-:S07]  /*2a10*/  IMAD R13, R0, R23, RZ ;  /* 0x00000017000d7224 */ /* 0x000fce00078e02ff */
.L_x_56:
[----:B------:R-:W-:Y:S05]  /*2a20*/  BSYNC B1 ;  /* 0x0000000000017941 */ /* 0x000fea0003800000 */
.L_x_55:
[C---:B------:R-:W-:Y:S01]  /*2a30*/  ISETP.LT.OR P4, PT, R14.reuse, 0x19, !P1 ;  /* 0x000000190e00780c */ /* 0x040fe20004f81670 */
[----:B------:R-:W-:Y:S01]  /*2a40*/  @!P2 IMAD R35, R35, R22, R13 ;  /* 0x000000162323a224 */ /* 0x000fe200078e020d */
        /* <DEDUP_REMOVED lines=10> */
.L_x_58:
[----:B------:R-:W-:Y:S05]  /*2af0*/  BSYNC B1 ;  /* 0x0000000000017941 */ /* 0x000fea0003800000 */
.L_x_57:
[----:B---3--:R-:W-:Y:S01]  /*2b00*/  @!P4 IMAD R11, R36, R22, R13 ;  /* 0x00000016240bc224 */ /* 0x008fe200078e020d */
[----:B------:R-:W-:Y:S04]  /*2b10*/  BSSY B1, `(.L_x_59) ;  /* 0x0000006000017945 */ /* 0x000fe80003800000 */
[----:B------:R3:W-:Y:S01]  /*2b20*/  @!P4 STG.E.U8 desc[UR52][R4.64+0x18], R11 ;  /* 0x0000180b0400c986 */ /* 0x0007e2000c101134 */
[----:B------:R-:W-:Y:S05]  /*2b30*/  @P3 BRA `(.L_x_60) ;  /* 0x00000000000c3947 */ /* 0x000fea0003800000 */
[----:B------:R-:W5:Y:S02]  /*2b40*/  LDG.E.U8 R96, desc[UR52][R2.64+0x19] ;  /* 0x0000193402607981 */ /* 0x000f64000c1e1100 */
[----:B-----5:R-:W-:-:S05]  /*2b50*/  PRMT R0, R96, 0x8880, RZ ;  /* 0x0000888060007816 */ /* 0x020fca00000000ff */
[----:B------:R-:W-:-:S07]  /*2b60*/  IMAD R13, R0, R23, RZ ;  /* 0x00000017000d7224 */ /* 0x000fce00078e02ff */
.L_x_60:
[----:B------:R-:W-:Y:S05]  /*2b70*/  BSYNC B1 ;  /* 0x0000000000017941 */ /* 0x000fea0003800000 */
.L_x_59:
[----:B------:R-:W-:Y:S01]  /*2b80*/  @!P3 IMAD R37, R37, R22, R13 ;  /* 0x000000162525b224 */ /* 0x000fe200078e020d */
[----:B------:R-:W-:Y:S04]  /*2b90*/  BSSY B1, `(.L_x_61) ;  /* 0x0000006000017945 */ /* 0x000fe80003800000 */
[----:B------:R0:W-:Y:S01]  /*2ba0*/  @!P3 STG.E.U8 desc[UR52][R4.64+0x19], R37 ;  /* 0x000019250400b986 */ /* 0x0001e2000c101134 */
[----:B------:R-:W-:Y:S05]  /*2bb0*/  @P5 BRA `(.L_x_62) ;  /* 0x00000000000c5947 */ /* 0x000fea0003800000 */
[----:B------:R-:W5:Y:S02]  /*2bc0*/  LDG.E.U8 R96, desc[UR52][R8.64+0x18] ;  /* 0x0000183408607981 */ /* 0x000f64000c1e1100 */
[----:B-----5:R-:W-:-:S05]  /*2bd0*/  PRMT R0, R96, 0x8880, RZ ;  /* 0x0000888060007816 */ /* 0x020fca00000000ff */
[----:B------:R-:W-:-:S07]  /*2be0*/  IMAD R13, R0, R23, RZ ;  /* 0x00000017000d7224 */ /* 0x000fce00078e02ff */
.L_x_62:
[----:B------:R-:W-:Y:S05]  /*2bf0*/  BSYNC B1 ;  /* 0x0000000000017941 */ /* 0x000fea0003800000 */
.L_x_61:
[----:B---3--:R-:W-:Y:S01]  /*2c00*/  @!P5 IMAD R11, R38, R22, R13 ;  /* 0x00000016260bd224 */ /* 0x008fe200078e020d */
[----:B------:R-:W-:Y:S04]  /*2c10*/  BSSY B1, `(.L_x_63) ;  /* 0x0000006000017945 */ /* 0x000fe80003800000 */
[----:B------:R3:W-:Y:S01]  /*2c20*/  @!P5 STG.E.U8 desc[UR52][R6.64+0x18], R11 ;  /* 0x0000180b0600d986 */ /* 0x0007e2000c101134 */
[----:B------:R-:W-:Y:S05]  /*2c30*/  @P6 BRA `(.L_x_64) ;  /* 0x00000000000c6947 */ /* 0x000fea0003800000 */
[----:B------:R-:W5:Y:S02]  /*2c40*/  LDG.E.U8 R96, desc[UR52][R8.64+0x19] ;  /* 0x0000193408607981 */ /* 0x000f64000c1e1100 */
[----:B-----5:R-:W-:-:S05]  /*2c50*/  PRMT R0, R96, 0x8880, RZ ;  /* 0x0000888060007816 */ /* 0x020fca00000000ff */
[----:B------:R-:W-:-:S07]  /*2c60*/  IMAD R13, R0, R23, RZ ;  /* 0x00000017000d7224 */ /* 0x000fce00078e02ff */
.L_x_64:
[----:B------:R-:W-:Y:S05]  /*2c70*/  BSYNC B1 ;  /* 0x0000000000017941 */ /* 0x000fea0003800000 */
.L_x_63:
[----:B------:R-:W-:Y:S01]  /*2c80*/  @!P6 IMAD R39, R39, R22, R13 ;  /* 0x000000162727e224 */ /* 0x000fe200078e020d */
[----:B------:R-:W-:Y:S04]  /*2c90*/  BSSY B1, `(.L_x_65) ;  /* 0x0000006000017945 */ /* 0x000fe80003800000 */
[----:B------:R0:W-:Y:S01]  /*2ca0*/  @!P6 STG.E.U8 desc[UR52][R6.64+0x19], R39 ;  /* 0x000019270600e986 */ /* 0x0001e2000c101134 */
[----:B------:R-:W-:Y:S05]  /*2cb0*/  @P2 BRA `(.L_x_66) ;  /* 0x00000000000c2947 */ /* 0x000fea0003800000 */
[----:B------:R-:W5:Y:S02]  /*2cc0*/  LDG.E.U8 R96, desc[UR52][R2.64+0x20] ;  /* 0x0000203402607981 */ /* 0x000f64000c1e1100 */
[----:B-----5:R-:W-:-:S05]  /*2cd0*/  PRMT R0, R96, 0x8880, RZ ;  /* 0x0000888060007816 */ /* 0x020fca00000000ff */
[----:B------:R-:W-:-:S07]  /*2ce0*/  IMAD R13, R0, R23, RZ ;  /* 0x00000017000d7224 */ /* 0x000fce00078e02ff */
.L_x_66:
[----:B------:R-:W-:Y:S05]  /*2cf0*/  BSYNC B1 ;  /* 0x0000000000017941 */ /* 0x000fea0003800000 */
.L_x_65:
        /* <DEDUP_REMOVED lines=12> */
.L_x_68:
[----:B------:R-:W-:Y:S05]  /*2dc0*/  BSYNC B1 ;  /* 0x0000000000017941 */ /* 0x000fea0003800000 */
.L_x_67:
[----:B------:R-:W-:Y:S01]  /*2dd0*/  @!P4 IMAD R41, R41, R22, R13 ;  /* 0x000000162929c224 */ /* 0x000fe200078e020d */
[----:B------:R-:W-:Y:S04]  /*2de0*/  BSSY B1, `(.L_x_69) ;  /* 0x0000006000017945 */ /* 0x000fe80003800000 */
[----:B------:R0:W-:Y:S01]  /*2df0*/  @!P4 STG.E.U8 desc[UR52][R4.64+0x21], R41 ;  /* 0x000021290400c986 */ /* 0x0001e2000c101134 */
[----:B------:R-:W-:Y:S05]  /*2e00*/  @P3 BRA `(.L_x_70) ;  /* 0x00000000000c3947 */ /* 0x000fea0003800000 */
[----:B------:R-:W5:Y:S02]  /*2e10*/  LDG.E.U8 R96, desc[UR52][R8.64+0x20] ;  /* 0x0000203408607981 */ /* 0x000f64000c1e1100 */
[----:B-----5:R-:W-:-:S05]  /*2e20*/  PRMT R0, R96, 0x8880, RZ ;  /* 0x0000888060007816 */ /* 0x020fca00000000ff */
[----:B------:R-:W-:-:S07]  /*2e30*/  IMAD R13, R0, R23, RZ ;  /* 0x00000017000d7224 */ /* 0x000fce00078e02ff */
.L_x_70:
[----:B------:R-:W-:Y:S05]  /*2e40*/  BSYNC B1 ;  /* 0x0000000000017941 */ /* 0x000fea0003800000 */
.L_x_69:
[----:B---3--:R-:W-:Y:S01]  /*2e50*/  @!P3 IMAD R11, R42, R22, R13 ;  /* 0x000000162a0bb224 */ /* 0x008fe200078e020d */
[----:B------:R-:W-:Y:S04]  /*2e60*/  BSSY B1, `(.L_x_71) ;  /* 0x0000006000017945 */ /* 0x000fe80003800000 */
[----:B------:R3:W-:Y:S01]  /*2e70*/  @!P3 STG.E.U8 desc[UR52][R6.64+0x20], R11 ;  /* 0x0000200b0600b986 */ /* 0x0007e2000c101134 */
[----:B------:R-:W-:Y:S05]  /*2e80*/  @P5 BRA `(.L_x_72) ;  /* 0x00000000000c5947 */ /* 0x000fea0003800000 */
[----:B------:R-:W5:Y:S02]  /*2e90*/  LDG.E.U8 R96, desc[UR52][R8.64+0x21] ;  /* 0x0000213408607981 */ /* 0x000f64000c1e1100 */
[----:B-----5:R-:W-:-:S05]  /*2ea0*/  PRMT R0, R96, 0x8880, RZ ;  /* 0x0000888060007816 */ /* 0x020fca00000000ff */
[----:B------:R-:W-:-:S07]  /*2eb0*/  IMAD R13, R0, R23, RZ ;  /* 0x00000017000d7224 */ /* 0x000fce00078e02ff */
.L_x_72:
[----:B------:R-:W-:Y:S05]  /*2ec0*/  BSYNC B1 ;  /* 0x0000000000017941 */ /* 0x000fea0003800000 */
.L_x_71:
[----:B------:R-:W-:Y:S01]  /*2ed0*/  @!P5 IMAD R43, R43, R22, R13 ;  /* 0x000000162b2bd224 */ /* 0x000fe200078e020d */
[----:B------:R-:W-:Y:S04]  /*2ee0*/  BSSY B1, `(.L_x_73) ;  /* 0x0000006000017945 */ /* 0x000fe80003800000 */
[----:B------:R0:W-:Y:S01]  /*2ef0*/  @!P5 STG.E.U8 desc[UR52][R6.64+0x21], R43 ;  /* 0x0000212b0600d986 */ /* 0x0001e2000c101134 */
[----:B------:R-:W-:Y:S05]  /*2f00*/  @P6 BRA `(.L_x_74) ;  /* 0x00000000000c6947 */ /* 0x000fea0003800000 */
[----:B------:R-:W5:Y:S02]  /*2f10*/  LDG.E.U8 R96, desc[UR52][R2.64+0x28] ;  /* 0x0000283402607981 */ /* 0x000f64000c1e1100 */
[----:B-----5:R-:W-:-:S05]  /*2f20*/  PRMT R0, R96, 0x8880, RZ ;  /* 0x0000888060007816 */ /* 0x020fca00000000ff */
[----:B------:R-:W-:-:S07]  /*2f30*/  IMAD R13, R0, R23, RZ ;  /* 0x00000017000d7224 */ /* 0x000fce00078e02ff */
.L_x_74:
[----:B------:R-:W-:Y:S05]  /*2f40*/  BSYNC B1 ;  /* 0x0000000000017941 */ /* 0x000fea0003800000 */
.L_x_73:
[----:B---3--:R-:W-:Y:S01]  /*2f50*/  @!P6 IMAD R11, R44, R22, R13 ;  /* 0x000000162c0be224 */ /* 0x008fe200078e020d */
[----:B------:R-:W-:Y:S04]  /*2f60*/  BSSY B1, `(.L_x_75) ;  /* 0x0000006000017945 */ /* 0x000fe80003800000 */
[----:B------:R3:W-:Y:S01]  /*2f70*/  @!P6 STG.E.U8 desc[UR52][R4.64+0x28], R11 ;  /* 0x0000280b0400e986 */ /* 0x0007e2000c101134 */
[----:B------:R-:W-:Y:S05]  /*2f80*/  @P2 BRA `(.L_x_76) ;  /* 0x00000000000c2947 */ /* 0x000fea0003800000 */
[----:B------:R-:W5:Y:S02]  /*2f90*/  LDG.E.U8 R96, desc[UR52][R2.64+0x29] ;  /* 0x0000293402607981 */ /* 0x000f64000c1e1100 */
[----:B-----5:R-:W-:-:S05]  /*2fa0*/  PRMT R0, R96, 0x8880, RZ ;  /* 0x0000888060007816 */ /* 0x020fca00000000ff */
[----:B------:R-:W-:-:S07]  /*2fb0*/  IMAD R13, R0, R23, RZ ;  /* 0x00000017000d7224 */ /* 0x000fce00078e02ff */
.L_x_76:
[----:B------:R-:W-:Y:S05]  /*2fc0*/  BSYNC B1 ;  /* 0x0000000000017941 */ /* 0x000fea0003800000 */
.L_x_75:
        /* <DEDUP_REMOVED lines=12> */
.L_x_78:
[----:B------:R-:W-:Y:S05]  /*3090*/  BSYNC B1 ;  /* 0x0000000000017941 */ /* 0x000fea0003800000 */
.L_x_77:
[----:B---3--:R-:W-:Y:S01]  /*30a0*/  @!P4 IMAD R11, R46, R22, R13 ;  /* 0x000000162e0bc224 */ /* 0x008fe200078e020d */
[----:B------:R-:W-:Y:S04]  /*30b0*/  BSSY B1, `(.L_x_79) ;  /* 0x0000006000017945 */ /* 0x000fe80003800000 */
[----:B------:R3:W-:Y:S01]  /*30c0*/  @!P4 STG.E.U8 desc[UR52][R6.64+0x28], R11 ;  /* 0x0000280b0600c986 */ /* 0x0007e2000c101134 */
[----:B------:R-:W-:Y:S05]  /*30d0*/  @P3 BRA `(.L_x_80) ;  /* 0x00000000000c3947 */ /* 0x000fea0003800000 */
[----:B------:R-:W5:Y:S02]  /*30e0*/  LDG.E.U8 R96, desc[UR52][R8.64+0x29] ;  /* 0x0000293408607981 */ /* 0x000f64000c1e1100 */
[----:B-----5:R-:W-:-:S05]  /*30f0*/  PRMT R0, R96, 0x8880, RZ ;  /* 0x0000888060007816 */ /* 0x020fca00000000ff */
[----:B------:R-:W-:-:S07]  /*3100*/  IMAD R13, R0, R23, RZ ;  /* 0x00000017000d7224 */ /* 0x000fce00078e02ff */
.L_x_80:
[----:B------:R-:W-:Y:S05]  /*3110*/  BSYNC B1 ;  /* 0x0000000000017941 */ /* 0x000fea0003800000 */
.L_x_79:
[----:B------:R-:W-:Y:S01]  /*3120*/  @!P3 IMAD R47, R47, R22, R13 ;  /* 0x000000162f2fb224 */ /* 0x000fe200078e020d */
[----:B------:R-:W-:Y:S04]  /*3130*/  BSSY B1, `(.L_x_81) ;  /* 0x0000006000017945 */ /* 0x000fe80003800000 */
[----:B------:R0:W-:Y:S01]  /*3140*/  @!P3 STG.E.U8 desc[UR52][R6.64+0x29], R47 ;  /* 0x0000292f0600b986 */ /* 0x0001e2000c101134 */
[----:B------:R-:W-:Y:S05]  /*3150*/  @P5 BRA `(.L_x_82) ;  /* 0x00000000000c5947 */ /* 0x000fea0003800000 */
[----:B------:R-:W5:Y:S02]  /*3160*/  LDG.E.U8 R96, desc[UR52][R2.64+0x30] ;  /* 0x0000303402607981 */ /* 0x000f64000c1e1100 */
[----:B-----5:R-:W-:-:S05]  /*3170*/  PRMT R0, R96, 0x8880, RZ ;  /* 0x0000888060007816 */ /* 0x020fca00000000ff */
[----:B------:R-:W-:-:S07]  /*3180*/  IMAD R13, R0, R23, RZ ;  /* 0x00000017000d7224 */ /* 0x000fce00078e02ff */
.L_x_82:
[----:B------:R-:W-:Y:S05]  /*3190*/  BSYNC B1 ;  /* 0x0000000000017941 */ /* 0x000fea0003800000 */
.L_x_81:
[----:B---3--:R-:W-:Y:S01]  /*31a0*/  @!P5 IMAD R11, R48, R22, R13 ;  /* 0x00000016300bd224 */ /* 0x008fe200078e020d */
[----:B------:R-:W-:Y:S04]  /*31b0*/  BSSY B1, `(.L_x_83) ;  /* 0x0000006000017945 */ /* 0x000fe80003800000 */
[----:B------:R3:W-:Y:S01]  /*31c0*/  @!P5 STG.E.U8 desc[UR52][R4.64+0x30], R11 ;  /* 0x0000300b0400d986 */ /* 0x0007e2000c101134 */
[----:B------:R-:W-:Y:S05]  /*31d0*/  @P6 BRA `(.L_x_84) ;  /* 0x00000000000c6947 */ /* 0x000fea0003800000 */
[----:B------:R-:W5:Y:S02]  /*31e0*/  LDG.E.U8 R96, desc[UR52][R2.64+0x31] ;  /* 0x0000313402607981 */ /* 0x000f64000c1e1100 */
[----:B-----5:R-:W-:-:S05]  /*31f0*/  PRMT R0, R96, 0x8880, RZ ;  /* 0x0000888060007816 */ /* 0x020fca00000000ff */
[----:B------:R-:W-:-:S07]  /*3200*/  IMAD R13, R0, R23, RZ ;  /* 0x00000017000d7224 */ /* 0x000fce00078e02ff */
.L_x_84:
[----:B------:R-:W-:Y:S05]  /*3210*/  BSYNC B1 ;  /* 0x0000000000017941 */ /* 0x000fea0003800000 */
.L_x_83:
[----:B------:R-:W-:Y:S01]  /*3220*/  @!P6 IMAD R49, R49, R22, R13 ;  /* 0x000000163131e224 */ /* 0x000fe200078e020d */
[----:B------:R-:W-:Y:S04]  /*3230*/  BSSY B1, `(.L_x_85) ;  /* 0x0000006000017945 */ /* 0x000fe80003800000 */
[----:B------:R0:W-:Y:S01]  /*3240*/  @!P6 STG.E.U8 desc[UR52][R4.64+0x31], R49 ;  /* 0x000031310400e986 */ /* 0x0001e2000c101134 */
[----:B------:R-:W-:Y:S05]  /*3250*/  @P2 BRA `(.L_x_86) ;  /* 0x00000000000c2947 */ /* 0x000fea0003800000 */
[----:B------:R-:W5:Y:S02]  /*3260*/  LDG.E.U8 R96, desc[UR52][R8.64+0x30] ;  /* 0x0000303408607981 */ /* 0x000f64000c1e1100 */
[----:B-----5:R-:W-:-:S05]  /*3270*/  PRMT R0, R96, 0x8880, RZ ;  /* 0x0000888060007816 */ /* 0x020fca00000000ff */
[----:B------:R-:W-:-:S07]  /*3280*/  IMAD R13, R0, R23, RZ ;  /* 0x00000017000d7224 */ /* 0x000fce00078e02ff */
.L_x_86:
[----:B------:R-:W-:Y:S05]  /*3290*/  BSYNC B1 ;  /* 0x0000000000017941 */ /* 0x000fea0003800000 */
.L_x_85:
        /* <DEDUP_REMOVED lines=12> */
.L_x_88:
[----:B------:R-:W-:Y:S05]  /*3360*/  BSYNC B1 ;  /* 0x0000000000017941 */ /* 0x000fea0003800000 */
.L_x_87:
[----:B------:R-:W-:Y:S01]  /*3370*/  @!P4 IMAD R51, R51, R22, R13 ;  /* 0x000000163333c224 */ /* 0x000fe200078e020d */
[----:B------:R-:W-:Y:S04]  /*3380*/  BSSY B1, `(.L_x_89) ;  /* 0x0000006000017945 */ /* 0x000fe80003800000 */
[----:B------:R0:W-:Y:S01]  /*3390*/  @!P4 STG.E.U8 desc[UR52][R6.64+0x31], R51 ;  /* 0x000031330600c986 */ /* 0x0001e2000c101134 */
[----:B------:R-:W-:Y:S05]  /*33a0*/  @P3 BRA `(.L_x_90) ;  /* 0x00000000000c3947 */ /* 0x000fea0003800000 */
[----:B------:R-:W5:Y:S02]  /*33b0*/  LDG.E.U8 R96, desc[UR52][R2.64+0x38] ;  /* 0x0000383402607981 */ /* 0x000f64000c1e1100 */
[----:B-----5:R-:W-:-:S05]  /*33c0*/  PRMT R0, R96, 0x8880, RZ ;  /* 0x0000888060007816 */ /* 0x020fca00000000ff */
[----:B------:R-:W-:-:S07]  /*33d0*/  IMAD R13, R0, R23, RZ ;  /* 0x00000017000d7224 */ /* 0x000fce00078e02ff */
.L_x_90:
[----:B------:R-:W-:Y:S05]  /*33e0*/  BSYNC B1 ;  /* 0x0000000000017941 */ /* 0x000fea0003800000 */
.L_x_89:
[----:B---3--:R-:W-:Y:S01]  /*33f0*/  @!P3 IMAD R11, R52, R22, R13 ;  /* 0x00000016340bb224 */ /* 0x008fe200078e020d */
[----:B------:R-:W-:Y:S04]  /*3400*/  BSSY B1, `(.L_x_91) ;  /* 0x0000006000017945 */ /* 0x000fe80003800000 */
[----:B------:R3:W-:Y:S01]  /*3410*/  @!P3 STG.E.U8 desc[UR52][R4.64+0x38], R11 ;  /* 0x0000380b0400b986 */ /* 0x0007e2000c101134 */
[----:B------:R-:W-:Y:S05]  /*3420*/  @P5 BRA `(.L_x_92) ;  /* 0x00000000000c5947 */ /* 0x000fea0003800000 */
[----:B------:R-:W5:Y:S02]  /*3430*/  LDG.E.U8 R96, desc[UR52][R2.64+0x39] ;  /* 0x0000393402607981 */ /* 0x000f64000c1e1100 */
[----:B-----5:R-:W-:-:S05]  /*3440*/  PRMT R0, R96, 0x8880, RZ ;  /* 0x0000888060007816 */ /* 0x020fca00000000ff */
[----:B------:R-:W-:-:S07]  /*3450*/  IMAD R13, R0, R23, RZ ;  /* 0x00000017000d7224 */ /* 0x000fce00078e02ff */
.L_x_92:
[----:B------:R-:W-:Y:S05]  /*3460*/  BSYNC B1 ;  /* 0x0000000000017941 */ /* 0x000fea0003800000 */
.L_x_91:
[----:B------:R-:W-:Y:S01]  /*3470*/  @!P5 IMAD R53, R53, R22, R13 ;  /* 0x000000163535d224 */ /* 0x000fe200078e020d */
[----:B------:R-:W-:Y:S04]  /*3480*/  BSSY B1, `(.L_x_93) ;  /* 0x0000006000017945 */ /* 0x000fe80003800000 */
[----:B------:R0:W-:Y:S01]  /*3490*/  @!P5 STG.E.U8 desc[UR52][R4.64+0x39], R53 ;  /* 0x000039350400d986 */ /* 0x0001e2000c101134 */
[----:B------:R-:W-:Y:S05]  /*34a0*/  @P6 BRA `(.L_x_94) ;  /* 0x00000000000c6947 */ /* 0x000fea0003800000 */
[----:B------:R-:W5:Y:S02]  /*34b0*/  LDG.E.U8 R96, desc[UR52][R8.64+0x38] ;  /* 0x0000383408607981 */ /* 0x000f64000c1e1100 */
[----:B-----5:R-:W-:-:S05]  /*34c0*/  PRMT R0, R96, 0x8880, RZ ;  /* 0x0000888060007816 */ /* 0x020fca00000000ff */
[----:B------:R-:W-:-:S07]  /*34d0*/  IMAD R13, R0, R23, RZ ;  /* 0x00000017000d7224 */ /* 0x000fce00078e02ff */
.L_x_94:
[----:B------:R-:W-:Y:S05]  /*34e0*/  BSYNC B1 ;  /* 0x0000000000017941 */ /* 0x000fea0003800000 */
.L_x_93:
[----:B---3--:R-:W-:Y:S01]  /*34f0*/  @!P6 IMAD R11, R54, R22, R13 ;  /* 0x00000016360be224 */ /* 0x008fe200078e020d */
[----:B------:R-:W-:Y:S04]  /*3500*/  BSSY B1, `(.L_x_95) ;  /* 0x0000006000017945 */ /* 0x000fe80003800000 */
[----:B------:R3:W-:Y:S01]  /*3510*/  @!P6 STG.E.U8 desc[UR52][R6.64+0x38], R11 ;  /* 0x0000380b0600e986 */ /* 0x0007e2000c101134 */
[----:B------:R-:W-:Y:S05]  /*3520*/  @P2 BRA `(.L_x_96) ;  /* 0x00000000000c2947 */ /* 0x000fea0003800000 */
[----:B------:R-:W5:Y:S02]  /*3530*/  LDG.E.U8 R96, desc[UR52][R8.64+0x39] ;  /* 0x0000393408607981 */ /* 0x000f64000c1e1100 */
[----:B-----5:R-:W-:-:S05]  /*3540*/  PRMT R0, R96, 0x8880, RZ ;  /* 0x0000888060007816 */ /* 0x020fca00000000ff */
[----:B------:R-:W-:-:S07]  /*3550*/  IMAD R13, R0, R23, RZ ;  /* 0x00000017000d7224 */ /* 0x000fce00078e02ff */
.L_x_96:
[----:B------:R-:W-:Y:S05]  /*3560*/  BSYNC B1 ;  /* 0x0000000000017941 */ /* 0x000fea0003800000 */
.L_x_95:
        /* <DEDUP_REMOVED lines=12> */
.L_x_98:
[----:B------:R-:W-:Y:S05]  /*3630*/  BSYNC B1 ;  /* 0x0000000000017941 */ /* 0x000fea0003800000 */
.L_x_97:
[----:B---3--:R-:W-:Y:S01]  /*3640*/  @!P4 IMAD R11, R56, R22, R13 ;  /* 0x00000016380bc224 */ /* 0x008fe200078e020d */
[----:B------:R-:W-:Y:S04]  /*3650*/  BSSY B1, `(.L_x_99) ;  /* 0x0000006000017945 */ /* 0x000fe80003800000 */
[----:B------:R3:W-:Y:S01]  /*3660*/  @!P4 STG.E.U8 desc[UR52][R4.64+0x40], R11 ;  /* 0x0000400b0400c986 */ /* 0x0007e2000c101134 */
[----:B------:R-:W-:Y:S05]  /*3670*/  @P3 BRA `(.L_x_100) ;  /* 0x00000000000c3947 */ /* 0x000fea0003800000 */
[----:B------:R-:W5:Y:S02]  /*3680*/  LDG.E.U8 R96, desc[UR52][R2.64+0x41] ;  /* 0x0000413402607981 */ /* 0x000f64000c1e1100 */
[----:B-----5:R-:W-:-:S05]  /*3690*/  PRMT R0, R96, 0x8880, RZ ;  /* 0x0000888060007816 */ /* 0x020fca00000000ff */
[----:B------:R-:W-:-:S07]  /*36a0*/  IMAD R13, R0, R23, RZ ;  /* 0x00000017000d7224 */ /* 0x000fce00078e02ff */
.L_x_100:
[----:B------:R-:W-:Y:S05]  /*36b0*/  BSYNC B1 ;  /* 0x0000000000017941 */ /* 0x000fea0003800000 */
.L_x_99:
[----:B------:R-:W-:Y:S01]  /*36c0*/  @!P3 IMAD R57, R57, R22, R13 ;  /* 0x000000163939b224 */ /* 0x000fe200078e020d */
[----:B------:R-:W-:Y:S04]  /*36d0*/  BSSY B1, `(.L_x_101) ;  /* 0x0000006000017945 */ /* 0x000fe80003800000 */
[----:B------:R0:W-:Y:S01]  /*36e0*/  @!P3 STG.E.U8 desc[UR52][R4.64+0x41], R57 ;  /* 0x000041390400b986 */ /* 0x0001e2000c101134 */
[----:B------:R-:W-:Y:S05]  /*36f0*/  @P5 BRA `(.L_x_102) ;  /* 0x00000000000c5947 */ /* 0x000fea0003800000 */
[----:B------:R-:W5:Y:S02]  /*3700*/  LDG.E.U8 R96, desc[UR52][R8.64+0x40] ;  /* 0x0000403408607981 */ /* 0x000f64000c1e1100 */
[----:B-----5:R-:W-:-:S05]  /*3710*/  PRMT R0, R96, 0x8880, RZ ;  /* 0x0000888060007816 */ /* 0x020fca00000000ff */
[----:B------:R-:W-:-:S07]  /*3720*/  IMAD R13, R0, R23, RZ ;  /* 0x00000017000d7224 */ /* 0x000fce00078e02ff */
.L_x_102:
[----:B------:R-:W-:Y:S05]  /*3730*/  BSYNC B1 ;  /* 0x0000000000017941 */ /* 0x000fea0003800000 */
.L_x_101:
[----:B---3--:R-:W-:Y:S01]  /*3740*/  @!P5 IMAD R11, R58, R22, R13 ;  /* 0x000000163a0bd224 */ /* 0x008fe200078e020d */
[----:B------:R-:W-:Y:S04]  /*3750*/  BSSY B1, `(.L_x_103) ;  /* 0x0000006000017945 */ /* 0x000fe80003800000 */
[----:B------:R3:W-:Y:S01]  /*3760*/  @!P5 STG.E.U8 desc[UR52][R6.64+0x40], R11 ;  /* 0x0000400b0600d986 */ /* 0x0007e2000c101134 */
[----:B------:R-:W-:Y:S05]  /*3770*/  @P6 BRA `(.L_x_104) ;  /* 0x00000000000c6947 */ /* 0x000fea0003800000 */
[----:B------:R-:W5:Y:S02]  /*3780*/  LDG.E.U8 R96, desc[UR52][R8.64+0x41] ;  /* 0x0000413408607981 */ /* 0x000f64000c1e1100 */
[----:B-----5:R-:W-:-:S05]  /*3790*/  PRMT R0, R96, 0x8880, RZ ;  /* 0x0000888060007816 */ /* 0x020fca00000000ff */
[----:B------:R-:W-:-:S07]  /*37a0*/  IMAD R13, R0, R23, RZ ;  /* 0x00000017000d7224 */ /* 0x000fce00078e02ff */
.L_x_104:
[----:B------:R-:W-:Y:S05]  /*37b0*/  BSYNC B1 ;  /* 0x0000000000017941 */ /* 0x000fea0003800000 */
.L_x_103:
[----:B------:R-:W-:Y:S01]  /*37c0*/  @!P6 IMAD R59, R59, R22, R13 ;  /* 0x000000163b3be224 */ /* 0x000fe200078e020d */
[----:B------:R-:W-:Y:S04]  /*37d0*/  BSSY B1, `(.L_x_105) ;  /* 0x0000006000017945 */ /* 0x000fe80003800000 */
[----:B------:R0:W-:Y:S01]  /*37e0*/  @!P6 STG.E.U8 desc[UR52][R6.64+0x41], R59 ;  /* 0x0000413b0600e986 */ /* 0x0001e2000c101134 */
[----:B------:R-:W-:Y:S05]  /*37f0*/  @P2 BRA `(.L_x_106) ;  /* 0x00000000000c2947 */ /* 0x000fea0003800000 */
[----:B------:R-:W5:Y:S02]  /*3800*/  LDG.E.U8 R96, desc[UR52][R2.64+0x48] ;  /* 0x0000483402607981 */ /* 0x000f64000c1e1100 */
[----:B-----5:R-:W-:-:S05]  /*3810*/  PRMT R0, R96, 0x8880, RZ ;  /* 0x0000888060007816 */ /* 0x020fca00000000ff */
[----:B------:R-:W-:-:S07]  /*3820*/  IMAD R13, R0, R23, RZ ;  /* 0x00000017000d7224 */ /* 0x000fce00078e02ff */
.L_x_106:
[----:B------:R-:W-:Y:S05]  /*3830*/  BSYNC B1 ;  /* 0x0000000000017941 */ /* 0x000fea0003800000 */
.L_x_105:
        /* <DEDUP_REMOVED lines=12> */
.L_x_108:
[----:B------:R-:W-:Y:S05]  /*3900*/  BSYNC B1 ;  /* 0x0000000000017941 */ /* 0x000fea0003800000 */
.L_x_107:
[----:B------:R-:W-:Y:S01]  /*3910*/  @!P4 IMAD R61, R61, R22, R13 ;  /* 0x000000163d3dc224 */ /* 0x000fe200078e020d */
[----:B------:R-:W-:Y:S04]  /*3920*/  BSSY B1, `(.L_x_109) ;  /* 0x0000006000017945 */ /* 0x000fe80003800000 */
[----:B------:R0:W-:Y:S01]  /*3930*/  @!P4 STG.E.U8 desc[UR52][R4.64+0x49], R61 ;  /* 0x0000493d0400c986 */ /* 0x0001e2000c101134 */
[----:B------:R-:W-:Y:S05]  /*3940*/  @P3 BRA `(.L_x_110) ;  /* 0x00000000000c3947 */ /* 0x000fea0003800000 */
[----:B------:R-:W5:Y:S02]  /*3950*/  LDG.E.U8 R96, desc[UR52][R8.64+0x48] ;  /* 0x0000483408607981 */ /* 0x000f64000c1e1100 */
[----:B-----5:R-:W-:-:S05]  /*3960*/  PRMT R0, R96, 0x8880, RZ ;  /* 0x0000888060007816 */ /* 0x020fca00000000ff */
[----:B------:R-:W-:-:S07]  /*3970*/  IMAD R13, R0, R23, RZ ;  /* 0x00000017000d7224 */ /* 0x000fce00078e02ff */
.L_x_110:
[----:B------:R-:W-:Y:S05]  /*3980*/  BSYNC B1 ;  /* 0x0000000000017941 */ /* 0x000fea0003800000 */
.L_x_109:
[----:B---3--:R-:W-:Y:S01]  /*3990*/  @!P3 IMAD R11, R62, R22, R13 ;  /* 0x000000163e0bb224 */ /* 0x008fe200078e020d */
[----:B------:R-:W-:Y:S04]  /*39a0*/  BSSY B1, `(.L_x_111) ;  /* 0x0000006000017945 */ /* 0x000fe80003800000 */
[----:B------:R3:W-:Y:S01]  /*39b0*/  @!P3 STG.E.U8 desc[UR52][R6.64+0x48], R11 ;  /* 0x0000480b0600b986 */ /* 0x0007e2000c101134 */
[----:B------:R-:W-:Y:S05]  /*39c0*/  @P5 BRA `(.L_x_112) ;  /* 0x00000000000c5947 */ /* 0x000fea0003800000 */
[----:B------:R-:W5:Y:S02]  /*39d0*/  LDG.E.U8 R96, desc[UR52][R8.64+0x49] ;  /* 0x0000493408607981 */ /* 0x000f64000c1e1100 */
[----:B-----5:R-:W-:-:S05]  /*39e0*/  PRMT R0, R96, 0x8880, RZ ;  /* 0x0000888060007816 */ /* 0x020fca00000000ff */
[----:B------:R-:W-:-:S07]  /*39f0*/  IMAD R13, R0, R23, RZ ;  /* 0x00000017000d7224 */ /* 0x000fce00078e02ff */
.L_x_112:
[----:B------:R-:W-:Y:S05]  /*3a00*/  BSYNC B1 ;  /* 0x0000000000017941 */ /* 0x000fea0003800000 */
.L_x_111:
[----:B------:R-:W-:Y:S01]  /*3a10*/  @!P5 IMAD R63, R63, R22, R13 ;  /* 0x000000163f3fd224 */ /* 0x000fe200078e020d */
[----:B------:R-:W-:Y:S04]  /*3a20*/  BSSY B1, `(.L_x_113) ;  /* 0x0000006000017945 */ /* 0x000fe80003800000 */
[----:B------:R0:W-:Y:S01]  /*3a30*/  @!P5 STG.E.U8 desc[UR52][R6.64+0x49], R63 ;  /* 0x0000493f0600d986 */ /* 0x0001e2000c101134 */
[----:B------:R-:W-:Y:S05]  /*3a40*/  @P6 BRA `(.L_x_114) ;  /* 0x00000000000c6947 */ /* 0x000fea0003800000 */
[----:B------:R-:W5:Y:S02]  /*3a50*/  LDG.E.U8 R96, desc[UR52][R2.64+0x50] ;  /* 0x0000503402607981 */ /* 0x000f64000c1e1100 */
[----:B-----5:R-:W-:-:S05]  /*3a60*/  PRMT R0, R96, 0x8880, RZ ;  /* 0x0000888060007816 */ /* 0x020fca00000000ff */
[----:B------:R-:W-:-:S07]  /*3a70*/  IMAD R13, R0, R23, RZ ;  /* 0x00000017000d7224 */ /* 0x000fce00078e02ff */
.L_x_114:
[----:B------:R-:W-:Y:S05]  /*3a80*/  BSYNC B1 ;  /* 0x0000000000017941 */ /* 0x000fea0003800000 */
.L_x_113:
[----:B---3--:R-:W-:Y:S01]  /*3a90*/  @!P6 IMAD R11, R64, R22, R13 ;  /* 0x00000016400be224 */ /* 0x008fe200078e020d */
[----:B------:R-:W-:Y:S04]  /*3aa0*/  BSSY B1, `(.L_x_115) ;  /* 0x0000006000017945 */ /* 0x000fe80003800000 */
[----:B------:R3:W-:Y:S01]  /*3ab0*/  @!P6 STG.E.U8 desc[UR52][R4.64+0x50], R11 ;  /* 0x0000500b0400e986 */ /* 0x0007e2000c101134 */
[----:B------:R-:W-:Y:S05]  /*3ac0*/  @P2 BRA `(.L_x_116) ;  /* 0x00000000000c2947 */ /* 0x000fea0003800000 */
[----:B------:R-:W5:Y:S02]  /*3ad0*/  LDG.E.U8 R96, desc[UR52][R2.64+0x51] ;  /* 0x0000513402607981 */ /* 0x000f64000c1e1100 */
[----:B-----5:R-:W-:-:S05]  /*3ae0*/  PRMT R0, R96, 0x8880, RZ ;  /* 0x0000888060007816 */ /* 0x020fca00000000ff */
[----:B------:R-:W-:-:S07]  /*3af0*/  IMAD R13, R0, R23, RZ ;  /* 0x00000017000d7224 */ /* 0x000fce00078e02ff */
.L_x_116:
[----:B------:R-:W-:Y:S05]  /*3b00*/  BSYNC B1 ;  /* 0x0000000000017941 */ /* 0x000fea0003800000 */
.L_x_115:
        /* <DEDUP_REMOVED lines=12> */
.L_x_118:
[----:B------:R-:W-:Y:S05]  /*3bd0*/  BSYNC B1 ;  /* 0x0000000000017941 */ /* 0x000fea0003800000 */
.L_x_117:
[----:B---3--:R-:W-:Y:S01]  /*3be0*/  @!P4 IMAD R11, R66, R22, R13 ;  /* 0x00000016420bc224 */ /* 0x008fe200078e020d */
[----:B------:R-:W-:Y:S04]  /*3bf0*/  BSSY B1, `(.L_x_119) ;  /* 0x0000006000017945 */ /* 0x000fe80003800000 */
[----:B------:R3:W-:Y:S01]  /*3c00*/  @!P4 STG.E.U8 desc[UR52][R6.64+0x50], R11 ;  /* 0x0000500b0600c986 */ /* 0x0007e2000c101134 */
[----:B------:R-:W-:Y:S05]  /*3c10*/  @P3 BRA `(.L_x_120) ;  /* 0x00000000000c3947 */ /* 0x000fea0003800000 */
[----:B------:R-:W5:Y:S02]  /*3c20*/  LDG.E.U8 R96, desc[UR52][R8.64+0x51] ;  /* 0x0000513408607981 */ /* 0x000f64000c1e1100 */
[----:B-----5:R-:W-:-:S05]  /*3c30*/  PRMT R0, R96, 0x8880, RZ ;  /* 0x0000888060007816 */ /* 0x020fca00000000ff */
[----:B------:R-:W-:-:S07]  /*3c40*/  IMAD R13, R0, R23, RZ ;  /* 0x00000017000d7224 */ /* 0x000fce00078e02ff */
.L_x_120:
[----:B------:R-:W-:Y:S05]  /*3c50*/  BSYNC B1 ;  /* 0x0000000000017941 */ /* 0x000fea0003800000 */
.L_x_119:
[----:B------:R-:W-:Y:S01]  /*3c60*/  @!P3 IMAD R67, R67, R22, R13 ;  /* 0x000000164343b224 */ /* 0x000fe200078e020d */
[----:B------:R-:W-:Y:S04]  /*3c70*/  BSSY B1, `(.L_x_121) ;  /* 0x0000006000017945 */ /* 0x000fe80003800000 */
[----:B------:R0:W-:Y:S01]  /*3c80*/  @!P3 STG.E.U8 desc[UR52][R6.64+0x51], R67 ;  /* 0x000051430600b986 */ /* 0x0001e2000c101134 */
[----:B------:R-:W-:Y:S05]  /*3c90*/  @P5 BRA `(.L_x_122) ;  /* 0x00000000000c5947 */ /* 0x000fea0003800000 */
[----:B------:R-:W5:Y:S02]  /*3ca0*/  LDG.E.U8 R96, desc[UR52][R2.64+0x58] ;  /* 0x0000583402607981 */ /* 0x000f64000c1e1100 */
[----:B-----5:R-:W-:-:S05]  /*3cb0*/  PRMT R0, R96, 0x8880, RZ ;  /* 0x0000888060007816 */ /* 0x020fca00000000ff */
[----:B------:R-:W-:-:S07]  /*3cc0*/  IMAD R13, R0, R23, RZ ;  /* 0x00000017000d7224 */ /* 0x000fce00078e02ff */
.L_x_122:
[----:B------:R-:W-:Y:S05]  /*3cd0*/  BSYNC B1 ;  /* 0x0000000000017941 */ /* 0x000fea0003800000 */
.L_x_121:
[----:B---3--:R-:W-:Y:S01]  /*3ce0*/  @!P5 IMAD R11, R68, R22, R13 ;  /* 0x00000016440bd224 */ /* 0x008fe200078e020d */
[----:B------:R-:W-:Y:S04]  /*3cf0*/  BSSY B1, `(.L_x_123) ;  /* 0x0000006000017945 */ /* 0x000fe80003800000 */
[----:B------:R3:W-:Y:S01]  /*3d00*/  @!P5 STG.E.U8 desc[UR52][R4.64+0x58], R11 ;  /* 0x0000580b0400d986 */ /* 0x0007e2000c101134 */
[----:B------:R-:W-:Y:S05]  /*3d10*/  @P6 BRA `(.L_x_124) ;  /* 0x00000000000c6947 */ /* 0x000fea0003800000 */
[----:B------:R-:W5:Y:S02]  /*3d20*/  LDG.E.U8 R96, desc[UR52][R2.64+0x59] ;  /* 0x0000593402607981 */ /* 0x000f64000c1e1100 */
[----:B-----5:R-:W-:-:S05]  /*3d30*/  PRMT R0, R96, 0x8880, RZ ;  /* 0x0000888060007816 */ /* 0x020fca00000000ff */
[----:B------:R-:W-:-:S07]  /*3d40*/  IMAD R13, R0, R23, RZ ;  /* 0x00000017000d7224 */ /* 0x000fce00078e02ff */
.L_x_124:
[----:B------:R-:W-:Y:S05]  /*3d50*/  BSYNC B1 ;  /* 0x0000000000017941 */ /* 0x000fea0003800000 */
.L_x_123:
[----:B------:R-:W-:Y:S01]  /*3d60*/  @!P6 IMAD R69, R69, R22, R13 ;  /* 0x000000164545e224 */ /* 0x000fe200078e020d */
[----:B------:R-:W-:Y:S04]  /*3d70*/  BSSY B1, `(.L_x_125) ;  /* 0x0000006000017945 */ /* 0x000fe80003800000 */
[----:B------:R0:W-:Y:S01]  /*3d80*/  @!P6 STG.E.U8 desc[UR52][R4.64+0x59], R69 ;  /* 0x000059450400e986 */ /* 0x0001e2000c101134 */
[----:B------:R-:W-:Y:S05]  /*3d90*/  @P2 BRA `(.L_x_126) ;  /* 0x00000000000c2947 */ /* 0x000fea0003800000 */
[----:B------:R-:W5:Y:S02]  /*3da0*/  LDG.E.U8 R96, desc[UR52][R8.64+0x58] ;  /* 0x0000583408607981 */ /* 0x000f64000c1e1100 */
[----:B-----5:R-:W-:-:S05]  /*3db0*/  PRMT R0, R96, 0x8880, RZ ;  /* 0x0000888060007816 */ /* 0x020fca00000000ff */
[----:B------:R-:W-:-:S07]  /*3dc0*/  IMAD R13, R0, R23, RZ ;  /* 0x00000017000d7224 */ /* 0x000fce00078e02ff */
.L_x_126:
[----:B------:R-:W-:Y:S05]  /*3dd0*/  BSYNC B1 ;  /* 0x0000000000017941 */ /* 0x000fea0003800000 */
.L_x_125:
        /* <DEDUP_REMOVED lines=12> */
.L_x_128:
[----:B------:R-:W-:Y:S05]  /*3ea0*/  BSYNC B1 ;  /* 0x0000000000017941 */ /* 0x000fea0003800000 */
.L_x_127:
[----:B------:R-:W-:Y:S01]  /*3eb0*/  @!P4 IMAD R71, R71, R22, R13 ;  /* 0x000000164747c224 */ /* 0x000fe200078e020d */
[----:B------:R-:W-:Y:S04]  /*3ec0*/  BSSY B1, `(.L_x_129) ;  /* 0x0000006000017945 */ /* 0x000fe80003800000 */
[----:B------:R0:W-:Y:S01]  /*3ed0*/  @!P4 STG.E.U8 desc[UR52][R6.64+0x59], R71 ;  /* 0x000059470600c986 */ /* 0x0001e2000c101134 */
[----:B------:R-:W-:Y:S05]  /*3ee0*/  @P3 BRA `(.L_x_130) ;  /* 0x00000000000c3947 */ /* 0x000fea0003800000 */
[----:B------:R-:W5:Y:S02]  /*3ef0*/  LDG.E.U8 R96, desc[UR52][R2.64+0x60] ;  /* 0x0000603402607981 */ /* 0x000f64000c1e1100 */
[----:B-----5:R-:W-:-:S05]  /*3f00*/  PRMT R0, R96, 0x8880, RZ ;  /* 0x0000888060007816 */ /* 0x020fca00000000ff */
[----:B------:R-:W-:-:S07]  /*3f10*/  IMAD R13, R0, R23, RZ ;  /* 0x00000017000d7224 */ /* 0x000fce00078e02ff */
.L_x_130:
[----:B------:R-:W-:Y:S05]  /*3f20*/  BSYNC B1 ;  /* 0x0000000000017941 */ /* 0x000fea0003800000 */
.L_x_129:
[----:B---3--:R-:W-:Y:S01]  /*3f30*/  @!P3 IMAD R11, R72, R22, R13 ;  /* 0x00000016480bb224 */ /* 0x008fe200078e020d */
[----:B------:R-:W-:Y:S04]  /*3f40*/  BSSY B1, `(.L_x_131) ;  /* 0x0000006000017945 */ /* 0x000fe80003800000 */
[----:B------:R3:W-:Y:S01]  /*3f50*/  @!P3 STG.E.U8 desc[UR52][R4.64+0x60], R11 ;  /* 0x0000600b0400b986 */ /* 0x0007e2000c101134 */
[----:B------:R-:W-:Y:S05]  /*3f60*/  @P5 BRA `(.L_x_132) ;  /* 0x00000000000c5947 */ /* 0x000fea0003800000 */
[----:B------:R-:W5:Y:S02]  /*3f70*/  LDG.E.U8 R96, desc[UR52][R2.64+0x61] ;  /* 0x0000613402607981 */ /* 0x000f64000c1e1100 */
[----:B-----5:R-:W-:-:S05]  /*3f80*/  PRMT R0, R96, 0x8880, RZ ;  /* 0x0000888060007816 */ /* 0x020fca00000000ff */
[----:B------:R-:W-:-:S07]  /*3f90*/  IMAD R13, R0, R23, RZ ;  /* 0x00000017000d7224 */ /* 0x000fce00078e02ff */
.L_x_132:
[----:B------:R-:W-:Y:S05]  /*3fa0*/  BSYNC B1 ;  /* 0x0000000000017941 */ /* 0x000fea0003800000 */
.L_x_131:
[----:B------:R-:W-:Y:S01]  /*3fb0*/  @!P5 IMAD R73, R73, R22, R13 ;  /* 0x000000164949d224 */ /* 0x000fe200078e020d */
[----:B------:R-:W-:Y:S04]  /*3fc0*/  BSSY B1, `(.L_x_133) ;  /* 0x0000006000017945 */ /* 0x000fe80003800000 */
[----:B------:R0:W-:Y:S01]  /*3fd0*/  @!P5 STG.E.U8 desc[UR52][R4.64+0x61], R73 ;  /* 0x000061490400d986 */ /* 0x0001e2000c101134 */
[----:B------:R-:W-:Y:S05]  /*3fe0*/  @P6 BRA `(.L_x_134) ;  /* 0x00000000000c6947 */ /* 0x000fea0003800000 */
[----:B------:R-:W5:Y:S02]  /*3ff0*/  LDG.E.U8 R96, desc[UR52][R8.64+0x60] ;  /* 0x0000603408607981 */ /* 0x000f64000c1e1100 */
[----:B-----5:R-:W-:-:S05]  /*4000*/  PRMT R0, R96, 0x8880, RZ ;  /* 0x0000888060007816 */ /* 0x020fca00000000ff */
[----:B------:R-:W-:-:S07]  /*4010*/  IMAD R13, R0, R23, RZ ;  /* 0x00000017000d7224 */ /* 0x000fce00078e02ff */
.L_x_134:
[----:B------:R-:W-:Y:S05]  /*4020*/  BSYNC B1 ;  /* 0x0000000000017941 */ /* 0x000fea0003800000 */
.L_x_133:
[----:B---3--:R-:W-:Y:S01]  /*4030*/  @!P6 IMAD R11, R74, R22, R13 ;  /* 0x000000164a0be224 */ /* 0x008fe200078e020d */
[----:B------:R-:W-:Y:S04]  /*4040*/  BSSY B1, `(.L_x_135) ;  /* 0x0000006000017945 */ /* 0x000fe80003800000 */
[----:B------:R3:W-:Y:S01]  /*4050*/  @!P6 STG.E.U8 desc[UR52][R6.64+0x60], R11 ;  /* 0x0000600b0600e986 */ /* 0x0007e2000c101134 */
[----:B------:R-:W-:Y:S05]  /*4060*/  @P2 BRA `(.L_x_136) ;  /* 0x00000000000c2947 */ /* 0x000fea0003800000 */
[----:B------:R-:W5:Y:S02]  /*4070*/  LDG.E.U8 R96, desc[UR52][R8.64+0x61] ;  /* 0x0000613408607981 */ /* 0x000f64000c1e1100 */
[----:B-----5:R-:W-:-:S05]  /*4080*/  PRMT R0, R96, 0x8880, RZ ;  /* 0x0000888060007816 */ /* 0x020fca00000000ff */
[----:B------:R-:W-:-:S07]  /*4090*/  IMAD R13, R0, R23, RZ ;  /* 0x00000017000d7224 */ /* 0x000fce00078e02ff */
.L_x_136:
[----:B------:R-:W-:Y:S05]  /*40a0*/  BSYNC B1 ;  /* 0x0000000000017941 */ /* 0x000fea0003800000 */
.L_x_135:
        /* <DEDUP_REMOVED lines=12> */
.L_x_138:
[----:B------:R-:W-:Y:S05]  /*4170*/  BSYNC B1 ;  /* 0x0000000000017941 */ /* 0x000fea0003800000 */
.L_x_137:
[----:B---3--:R-:W-:Y:S01]  /*4180*/  @!P5 IMAD R11, R76, R22, R13 ;  /* 0x000000164c0bd224 */ /* 0x008fe200078e020d */
[----:B------:R-:W-:Y:S04]  /*4190*/  BSSY B1, `(.L_x_139) ;  /* 0x0000006000017945 */ /* 0x000fe80003800000 */
[----:B------:R3:W-:Y:S01]  /*41a0*/  @!P5 STG.E.U8 desc[UR52][R4.64+0x68], R11 ;  /* 0x0000680b0400d986 */ /* 0x0007e2000c101134 */
[----:B------:R-:W-:Y:S05]  /*41b0*/  @P3 BRA `(.L_x_140) ;  /* 0x00000000000c3947 */ /* 0x000fea0003800000 */
[----:B------:R-:W5:Y:S02]  /*41c0*/  LDG.E.U8 R96, desc[UR52][R2.64+0x69] ;  /* 0x0000693402607981 */ /* 0x000f64000c1e1100 */
[----:B-----5:R-:W-:-:S05]  /*41d0*/  PRMT R0, R96, 0x8880, RZ ;  /* 0x0000888060007816 */ /* 0x020fca00000000ff */
[----:B------:R-:W-:-:S07]  /*41e0*/  IMAD R13, R0, R23, RZ ;  /* 0x00000017000d7224 */ /* 0x000fce00078e02ff */
.L_x_140:
[----:B------:R-:W-:Y:S05]  /*41f0*/  BSYNC B1 ;  /* 0x0000000000017941 */ /* 0x000fea0003800000 */
.L_x_139:
[----:B------:R-:W-:Y:S01]  /*4200*/  @!P3 IMAD R77, R77, R22, R13 ;  /* 0x000000164d4db224 */ /* 0x000fe200078e020d */
[----:B------:R-:W-:Y:S04]  /*4210*/  BSSY B1, `(.L_x_141) ;  /* 0x0000006000017945 */ /* 0x000fe80003800000 */
[----:B------:R0:W-:Y:S01]  /*4220*/  @!P3 STG.E.U8 desc[UR52][R4.64+0x69], R77 ;  /* 0x0000694d0400b986 */ /* 0x0001e2000c101134 */
[----:B------:R-:W-:Y:S05]  /*4230*/  @P2 BRA `(.L_x_142) ;  /* 0x00000000000c2947 */ /* 0x000fea0003800000 */
[----:B------:R-:W5:Y:S02]  /*4240*/  LDG.E.U8 R96, desc[UR52][R8.64+0x68] ;  /* 0x0000683408607981 */ /* 0x000f64000c1e1100 */
[----:B-----5:R-:W-:-:S05]  /*4250*/  PRMT R0, R96, 0x8880, RZ ;  /* 0x0000888060007816 */ /* 0x020fca00000000ff */
[----:B------:R-:W-:-:S07]  /*4260*/  IMAD R13, R0, R23, RZ ;  /* 0x00000017000d7224 */ /* 0x000fce00078e02ff */
.L_x_142:
[----:B------:R-:W-:Y:S05]  /*4270*/  BSYNC B1 ;  /* 0x0000000000017941 */ /* 0x000fea0003800000 */
.L_x_141:
[----:B---3--:R-:W-:Y:S01]  /*4280*/  @!P2 IMAD R11, R78, R22, R13 ;  /* 0x000000164e0ba224 */ /* 0x008fe200078e020d */
[----:B------:R-:W-:Y:S04]  /*4290*/  BSSY B1, `(.L_x_143) ;  /* 0x0000006000017945 */ /* 0x000fe80003800000 */
[----:B------:R3:W-:Y:S01]  /*42a0*/  @!P2 STG.E.U8 desc[UR52][R6.64+0x68], R11 ;  /* 0x0000680b0600a986 */ /* 0x0007e2000c101134 */
[----:B------:R-:W-:Y:S05]  /*42b0*/  @P6 BRA `(.L_x_144) ;  /* 0x00000000000c6947 */ /* 0x000fea0003800000 */
[----:B------:R-:W5:Y:S02]  /*42c0*/  LDG.E.U8 R96, desc[UR52][R8.64+0x69] ;  /* 0x0000693408607981 */ /* 0x000f64000c1e1100 */
[----:B-----5:R-:W-:-:S05]  /*42d0*/  PRMT R0, R96, 0x8880, RZ ;  /* 0x0000888060007816 */ /* 0x020fca00000000ff */
[----:B------:R-:W-:-:S07]  /*42e0*/  IMAD R13, R0, R23, RZ ;  /* 0x00000017000d7224 */ /* 0x000fce00078e02ff */
.L_x_144:
[----:B------:R-:W-:Y:S05]  /*42f0*/  BSYNC B1 ;  /* 0x0000000000017941 */ /* 0x000fea0003800000 */
.L_x_143:
[----:B------:R-:W-:Y:S01]  /*4300*/  @!P6 IMAD R79, R79, R22, R13 ;  /* 0x000000164f4fe224 */ /* 0x000fe200078e020d */
[----:B------:R-:W-:Y:S04]  /*4310*/  BSSY B1, `(.L_x_145) ;  /* 0x0000006000017945 */ /* 0x000fe80003800000 */
[----:B------:R0:W-:Y:S01]  /*4320*/  @!P6 STG.E.U8 desc[UR52][R6.64+0x69], R79 ;  /* 0x0000694f0600e986 */ /* 0x0001e2000c101134 */
[----:B------:R-:W-:Y:S05]  /*4330*/  @P4 BRA `(.L_x_146) ;  /* 0x00000000000c4947 */ /* 0x000fea0003800000 */
[----:B------:R-:W5:Y:S02]  /*4340*/  LDG.E.U8 R96, desc[UR52][R2.64+0x70] ;  /* 0x0000703402607981 */ /* 0x000f64000c1e1100 */
[----:B-----5:R-:W-:-:S05]  /*4350*/  PRMT R0, R96, 0x8880, RZ ;  /* 0x0000888060007816 */ /* 0x020fca00000000ff */
[----:B------:R-:W-:-:S07]  /*4360*/  IMAD R13, R0, R23, RZ ;  /* 0x00000017000d7224 */ /* 0x000fce00078e02ff */
.L_x_146:
[----:B------:R-:W-:Y:S05]  /*4370*/  BSYNC B1 ;  /* 0x0000000000017941 */ /* 0x000fea0003800000 */
.L_x_145:
[----:B------:R-:W-:Y:S01]  /*4380*/  ISETP.LT.OR P3, PT, R14, 0x72, !P1 ;  /* 0x000000720e00780c */ /* 0x000fe20004f61670 */
[----:B---3--:R-:W-:Y:S01]  /*4390*/  @!P4 IMAD R11, R80, R22, R13 ;  /* 0x00000016500bc224 */ /* 0x008fe200078e020d */
[----:B------:R-:W-:Y:S01]  /*43a0*/  BSSY B1, `(.L_x_147) ;  /* 0x000000b000017945 */ /* 0x000fe20003800000 */
[C---:B------:R-:W-:Y:S02]  /*43b0*/  ISETP.LT.OR P2, PT, R14.reuse, 0x71, !P0 ;  /* 0x000000710e00780c */ /* 0x040fe40004741670 */
[C---:B------:R-:W-:Y:S01]  /*43c0*/  ISETP.LT.OR P5, PT, R14.reuse, 0x72, !P0 ;  /* 0x000000720e00780c */ /* 0x040fe200047a1670 */
[----:B------:R3:W-:Y:S01]  /*43d0*/  @!P4 STG.E.U8 desc[UR52][R4.64+0x70], R11 ;  /* 0x0000700b0400c986 */ /* 0x0007e2000c101134 */
[C---:B------:R-:W-:Y:S02]  /*43e0*/  ISETP.LT.OR P4, PT, R14.reuse, 0x79, !P1 ;  /* 0x000000790e00780c */ /* 0x040fe40004f81670 */
[C---:B------:R-:W-:Y:S02]  /*43f0*/  ISETP.LT.OR P1, PT, R14.reuse, 0x7a, !P1 ;  /* 0x0000007a0e00780c */ /* 0x040fe40004f21670 */
[----:B------:R-:W-:-:S02]  /*4400*/  ISETP.LT.OR P6, PT, R14, 0x79, !P0 ;  /* 0x000000790e00780c */ /* 0x000fc400047c1670 */
[----:B------:R-:W-:Y:S11]  /*4410*/  @P3 BRA `(.L_x_148) ;  /* 0x00000000000c3947 */ /* 0x000ff60003800000 */
[----:B------:R-:W5:Y:S02]  /*4420*/  LDG.E.U8 R96, desc[UR52][R2.64+0x71] ;  /* 0x0000713402607981 */ /* 0x000f64000c1e1100 */
[----:B-----5:R-:W-:-:S05]  /*4430*/  PRMT R0, R96, 0x8880, RZ ;  /* 0x0000888060007816 */ /* 0x020fca00000000ff */
[----:B------:R-:W-:-:S07]  /*4440*/  IMAD R13, R0, R23, RZ ;  /* 0x00000017000d7224 */ /* 0x000fce00078e02ff */
.L_x_148:
[----:B------:R-:W-:Y:S05]  /*4450*/  BSYNC B1 ;  /* 0x0000000000017941 */ /* 0x000fea0003800000 */
.L_x_147:
[----:B------:R-:W-:Y:S01]  /*4460*/  @!P3 IMAD R81, R81, R22, R13 ;  /* 0x000000165151b224 */ /* 0x000fe200078e020d */
[----:B------:R-:W-:Y:S04]  /*4470*/  BSSY B1, `(.L_x_149) ;  /* 0x0000006000017945 */ /* 0x000fe80003800000 */
[----:B------:R0:W-:Y:S01]  /*4480*/  @!P3 STG.E.U8 desc[UR52][R4.64+0x71], R81 ;  /* 0x000071510400b986 */ /* 0x0001e2000c101134 */
[----:B------:R-:W-:Y:S05]  /*4490*/  @P2 BRA `(.L_x_150) ;  /* 0x00000000000c2947 */ /* 0x000fea0003800000 */
[----:B------:R-:W5:Y:S02]  /*44a0*/  LDG.E.U8 R96, desc[UR52][R8.64+0x70] ;  /* 0x0000703408607981 */ /* 0x000f64000c1e1100 */
[----:B-----5:R-:W-:-:S05]  /*44b0*/  PRMT R0, R96, 0x8880, RZ ;  /* 0x0000888060007816 */ /* 0x020fca00000000ff */
[----:B------:R-:W-:-:S07]  /*44c0*/  IMAD R13, R0, R23, RZ ;  /* 0x00000017000d7224 */ /* 0x000fce00078e02ff */
.L_x_150:
[----:B------:R-:W-:Y:S05]  /*44d0*/  BSYNC B1 ;  /* 0x0000000000017941 */ /* 0x000fea0003800000 */
.L_x_149:
[----:B---3--:R-:W-:Y:S01]  /*44e0*/  @!P2 IMAD R11, R82, R22, R13 ;  /* 0x00000016520ba224 */ /* 0x008fe200078e020d */
[----:B------:R-:W-:Y:S04]  /*44f0*/  BSSY B1, `(.L_x_151) ;  /* 0x0000006000017945 */ /* 0x000fe80003800000 */
[----:B------:R3:W-:Y:S01]  /*4500*/  @!P2 STG.E.U8 desc[UR52][R6.64+0x70], R11 ;  /* 0x0000700b0600a986 */ /* 0x0007e2000c101134 */
[----:B------:R-:W-:Y:S05]  /*4510*/  @P5 BRA `(.L_x_152) ;  /* 0x00000000000c5947 */ /* 0x000fea0003800000 */
[----:B------:R-:W5:Y:S02]  /*4520*/  LDG.E.U8 R96, desc[UR52][R8.64+0x71] ;  /* 0x0000713408607981 */ /* 0x000f64000c1e1100 */
[----:B-----5:R-:W-:-:S05]  /*4530*/  PRMT R0, R96, 0x8880, RZ ;  /* 0x0000888060007816 */ /* 0x020fca00000000ff */
[----:B------:R-:W-:-:S07]  /*4540*/  IMAD R13, R0, R23, RZ ;  /* 0x00000017000d7224 */ /* 0x000fce00078e02ff */
.L_x_152:
[----:B------:R-:W-:Y:S05]  /*4550*/  BSYNC B1 ;  /* 0x0000000000017941 */ /* 0x000fea0003800000 */
.L_x_151:
[----:B------:R-:W-:Y:S01]  /*4560*/  @!P5 IMAD R83, R83, R22, R13 ;  /* 0x000000165353d224 */ /* 0x000fe200078e020d */
[----:B------:R-:W-:Y:S04]  /*4570*/  BSSY B1, `(.L_x_153) ;  /* 0x0000006000017945 */ /* 0x000fe80003800000 */
[----:B------:R0:W-:Y:S01]  /*4580*/  @!P5 STG.E.U8 desc[UR52][R6.64+0x71], R83 ;  /* 0x000071530600d986 */ /* 0x0001e2000c101134 */
[----:B------:R-:W-:Y:S05]  /*4590*/  @P4 BRA `(.L_x_154) ;  /* 0x00000000000c4947 */ /* 0x000fea0003800000 */
[----:B------:R-:W5:Y:S02]  /*45a0*/  LDG.E.U8 R96, desc[UR52][R2.64+0x78] ;  /* 0x0000783402607981 */ /* 0x000f64000c1e1100 */
[----:B-----5:R-:W-:-:S05]  /*45b0*/  PRMT R0, R96, 0x8880, RZ ;  /* 0x0000888060007816 */ /* 0x020fca00000000ff */
[----:B------:R-:W-:-:S07]  /*45c0*/  IMAD R13, R0, R23, RZ ;  /* 0x00000017000d7224 */ /* 0x000fce00078e02ff */
.L_x_154:
[----:B------:R-:W-:Y:S05]  /*45d0*/  BSYNC B1 ;  /* 0x0000000000017941 */ /* 0x000fea0003800000 */
.L_x_153:
[----:B---3--:R-:W-:Y:S01]  /*45e0*/  @!P4 IMAD R11, R84, R22, R13 ;  /* 0x00000016540bc224 */ /* 0x008fe200078e020d */
[----:B------:R-:W-:Y:S04]  /*45f0*/  BSSY B1, `(.L_x_155) ;  /* 0x0000006000017945 */ /* 0x000fe80003800000 */
[----:B------:R3:W-:Y:S01]  /*4600*/  @!P4 STG.E.U8 desc[UR52][R4.64+0x78], R11 ;  /* 0x0000780b0400c986 */ /* 0x0007e2000c101134 */
[----:B------:R-:W-:Y:S05]  /*4610*/  @P1 BRA `(.L_x_156) ;  /* 0x00000000000c1947 */ /* 0x000fea0003800000 */
[----:B------:R-:W5:Y:S02]  /*4620*/  LDG.E.U8 R96, desc[UR52][R2.64+0x79] ;  /* 0x0000793402607981 */ /* 0x000f64000c1e1100 */
[----:B-----5:R-:W-:-:S05]  /*4630*/  PRMT R0, R96, 0x8880, RZ ;  /* 0x0000888060007816 */ /* 0x020fca00000000ff */
[----:B------:R-:W-:-:S07]  /*4640*/  IMAD R13, R0, R23, RZ ;  /* 0x00000017000d7224 */ /* 0x000fce00078e02ff */
.L_x_156:
[----:B------:R-:W-:Y:S05]  /*4650*/  BSYNC B1 ;  /* 0x0000000000017941 */ /* 0x000fea0003800000 */
.L_x_155:
[----:B------:R-:W-:Y:S01]  /*4660*/  @!P1 IMAD R85, R85, R22, R13 ;  /* 0x0000001655559224 */ /* 0x000fe200078e020d */
[----:B------:R-:W-:Y:S04]  /*4670*/  BSSY B1, `(.L_x_157) ;  /* 0x0000006000017945 */ /* 0x000fe80003800000 */
[----:B------:R0:W-:Y:S01]  /*4680*/  @!P1 STG.E.U8 desc[UR52][R4.64+0x79], R85 ;  /* 0x0000795504009986 */ /* 0x0001e2000c101134 */
[----:B------:R-:W-:Y:S05]  /*4690*/  @P6 BRA `(.L_x_158) ;  /* 0x00000000000c6947 */ /* 0x000fea0003800000 */
[----:B------:R-:W5:Y:S02]  /*46a0*/  LDG.E.U8 R96, desc[UR52][R8.64+0x78] ;  /* 0x0000783408607981 */ /* 0x000f64000c1e1100 */
[----:B-----5:R-:W-:-:S05]  /*46b0*/  PRMT R0, R96, 0x8880, RZ ;  /* 0x0000888060007816 */ /* 0x020fca00000000ff */
[----:B------:R-:W-:-:S07]  /*46c0*/  IMAD R13, R0, R23, RZ ;  /* 0x00000017000d7224 */ /* 0x000fce00078e02ff */
.L_x_158:
[----:B------:R-:W-:Y:S05]  /*46d0*/  BSYNC B1 ;  /* 0x0000000000017941 */ /* 0x000fea0003800000 */
.L_x_157:
[----:B0-----:R-:W-:Y:S01]  /*46e0*/  @!P6 IMAD R3, R86, R22, R13 ;  /* 0x000000165603e224 */ /* 0x001fe200078e020d */
[----:B------:R-:W-:Y:S01]  /*46f0*/  ISETP.LT.OR P0, PT, R14, 0x7a, !P0 ;  /* 0x0000007a0e00780c */ /* 0x000fe20004701670 */
[----:B------:R-:W-:Y:S03]  /*4700*/  BSSY B1, `(.L_x_159) ;  /* 0x0000006000017945 */ /* 0x000fe60003800000 */
[----:B------:R0:W-:Y:S09]  /*4710*/  @!P6 STG.E.U8 desc[UR52][R6.64+0x78], R3 ;  /* 0x000078030600e986 */ /* 0x0001f2000c101134 */
[----:B------:R-:W-:Y:S05]  /*4720*/  @P0 BRA `(.L_x_160) ;  /* 0x00000000000c0947 */ /* 0x000fea0003800000 */
[----:B------:R-:W5:Y:S02]  /*4730*/  LDG.E.U8 R96, desc[UR52][R8.64+0x79] ;  /* 0x0000793408607981 */ /* 0x000f64000c1e1100 */
[----:B-----5:R-:W-:-:S05]  /*4740*/  PRMT R0, R96, 0x8880, RZ ;  /* 0x0000888060007816 */ /* 0x020fca00000000ff */
[----:B------:R-:W-:-:S07]  /*4750*/  IMAD R13, R0, R23, RZ ;  /* 0x00000017000d7224 */ /* 0x000fce00078e02ff */
.L_x_160:
[----:B------:R-:W-:Y:S05]  /*4760*/  BSYNC B1 ;  /* 0x0000000000017941 */ /* 0x000fea0003800000 */
.L_x_159:
[----:B------:R-:W-:Y:S01]  /*4770*/  IMAD R13, R87, R22, R13 ;  /* 0x00000016570d7224 */ /* 0x000fe200078e020d */
[----:B------:R-:W-:Y:S06]  /*4780*/  @P0 BRA `(.L_x_161) ;  /* 0x0000000c00100947 */ /* 0x000fec0003800000 */
[----:B------:R0:W-:Y:S01]  /*4790*/  STG.E.U8 desc[UR52][R6.64+0x79], R13 ;  /* 0x0000790d06007986 */ /* 0x0001e2000c101134 */
[----:B------:R-:W-:Y:S05]  /*47a0*/  BRA `(.L_x_161) ;  /* 0x0000000c00087947 */ /* 0x000fea0003800000 */
.L_x_32:
[C---:B------:R-:W-:Y:S02]  /*47b0*/  ISETP.GE.AND P1, PT, R18.reuse, 0x1, PT ;  /* 0x000000011200780c */ /* 0x040fe40003f26270 */
[----:B------:R-:W-:Y:S02]  /*47c0*/  ISETP.GE.AND P0, PT, R18, 0x9, PT ;  /* 0x000000091200780c */ /* 0x000fe40003f06270 */
[C---:B------:R-:W-:Y:S02]  /*47d0*/  ISETP.LT.OR P3, PT, R14.reuse, 0x1, !P1 ;  /* 0x000000010e00780c */ /* 0x040fe40004f61670 */
[C---:B------:R-:W-:Y:S02]  /*47e0*/  ISETP.LT.OR P5, PT, R14.reuse, 0x2, !P1 ;  /* 0x000000020e00780c */ /* 0x040fe40004fa1670 */
[C---:B------:R-:W-:Y:S02]  /*47f0*/  ISETP.LT.OR P2, PT, R14.reuse, 0x1, !P0 ;  /* 0x000000010e00780c */ /* 0x040fe40004741670 */
[----:B------:R-:W-:-:S02]  /*4800*/  ISETP.LT.OR P6, PT, R14, 0x2, !P0 ;  /* 0x000000020e00780c */ /* 0x000fc400047c1670 */
[----:B------:R-:W-:-:S05]  /*4810*/  ISETP.LT.OR P4, PT, R14, 0x9, !P1 ;  /* 0x000000090e00780c */ /* 0x000fca0004f81670 */
[-C--:B------:R-:W-:Y:S02]  /*4820*/  @!P3 IMAD R3, R24, R22.reuse, RZ ;  /* 0x000000161803b224 */ /* 0x080fe400078e02ff */
[-C--:B------:R-:W-:Y:S02]  /*4830*/  @!P5 IMAD R25, R25, R22.reuse, RZ ;  /* 0x000000161919d224 */ /* 0x080fe400078e02ff */
[-C--:B------:R-:W-:Y:S01]  /*4840*/  @!P2 IMAD R9, R26, R22.reuse, RZ ;  /* 0x000000161a09a224 */ /* 0x080fe200078e02ff */
[----:B------:R0:W-:Y:S01]  /*4850*/  @!P3 STG.E.U8 desc[UR52][R4.64], R3 ;  /* 0x000000030400b986 */ /* 0x0001e2000c101134 */
[C---:B------:R-:W-:Y:S01]  /*4860*/  ISETP.LT.OR P3, PT, R14.reuse, 0xa, !P1 ;  /* 0x0000000a0e00780c */ /* 0x040fe20004f61670 */
[-C--:B------:R-:W-:Y:S02]  /*4870*/  @!P6 IMAD R27, R27, R22.reuse, RZ ;  /* 0x000000161b1be224 */ /* 0x080fe400078e02ff */
[----:B------:R-:W-:Y:S01]  /*4880*/  @!P5 STG.E.U8 desc[UR52][R4.64+0x1], R25 ;  /* 0x000001190400d986 */ /* 0x000fe2000c101134 */
[----:B------:R-:W-:Y:S01]  /*4890*/  ISETP.LT.OR P5, PT, R14, 0x9, !P0 ;  /* 0x000000090e00780c */ /* 0x000fe200047a1670 */
[----:B------:R-:W-:-:S02]  /*48a0*/  @!P4 IMAD R11, R28, R22, RZ ;  /* 0x000000161c0bc224 */ /* 0x000fc400078e02ff */
[----:B------:R1:W-:Y:S01]  /*48b0*/  @!P2 STG.E.U8 desc[UR52][R6.64], R9 ;  /* 0x000000090600a986 */ /* 0x0003e2000c101134 */
[----:B------:R-:W-:-:S03]  /*48c0*/  ISETP.LT.OR P2, PT, R14, 0xa, !P0 ;  /* 0x0000000a0e00780c */ /* 0x000fc60004741670 */
[----:B------:R-:W-:Y:S01]  /*48d0*/  @!P6 STG.E.U8 desc[UR52][R6.64+0x1], R27 ;  /* 0x0000011b0600e986 */ /* 0x000fe2000c101134 */
[C---:B------:R-:W-:Y:S01]  /*48e0*/  ISETP.LT.OR P6, PT, R14.reuse, 0x11, !P1 ;  /* 0x000000110e00780c */ /* 0x040fe20004fc1670 */
[-C--:B------:R-:W-:Y:S02]  /*48f0*/  @!P3 IMAD R29, R29, R22.reuse, RZ ;  /* 0x000000161d1db224 */ /* 0x080fe400078e02ff */
[----:B------:R-:W-:Y:S01]  /*4900*/  @!P4 STG.E.U8 desc[UR52][R4.64+0x8], R11 ;  /* 0x0000080b0400c986 */ /* 0x000fe2000c101134 */
[----:B------:R-:W-:Y:S01]  /*4910*/  ISETP.LT.OR P4, PT, R14, 0x12, !P1 ;  /* 0x000000120e00780c */ /* 0x000fe20004f81670 */
[-C--:B0-----:R-:W-:Y:S02]  /*4920*/  @!P5 IMAD R3, R30, R22.reuse, RZ ;  /* 0x000000161e03d224 */ /* 0x081fe400078e02ff */
[----:B------:R-:W-:Y:S01]  /*4930*/  @!P3 STG.E.U8 desc[UR52][R4.64+0x9], R29 ;  /* 0x0000091d0400b986 */ /* 0x000fe2000c101134 */
[----:B------:R-:W-:Y:S01]  /*4940*/  ISETP.LT.OR P3, PT, R14, 0x11, !P0 ;  /* 0x000000110e00780c */ /* 0x000fe20004761670 */
[----:B------:R-:W-:-:S02]  /*4950*/  @!P2 IMAD R31, R31, R22, RZ ;  /* 0x000000161f1fa224 */ /* 0x000fc400078e02ff */
[----:B------:R0:W-:Y:S01]  /*4960*/  @!P5 STG.E.U8 desc[UR52][R6.64+0x8], R3 ;  /* 0x000008030600d986 */ /* 0x0001e2000c101134 */
[----:B------:R-:W-:Y:S01]  /*4970*/  ISETP.LT.OR P5, PT, R14, 0x12, !P0 ;  /* 0x000000120e00780c */ /* 0x000fe200047a1670 */
[-C--:B-1----:R-:W-:Y:S02]  /*4980*/  @!P6 IMAD R9, R32, R22.reuse, RZ ;  /* 0x000000162009e224 */ /* 0x082fe400078e02ff */
[----:B------:R-:W-:Y:S01]  /*4990*/  @!P2 STG.E.U8 desc[UR52][R6.64+0x9], R31 ;  /* 0x0000091f0600a986 */ /* 0x000fe2000c101134 */
[C---:B------:R-:W-:Y:S01]  /*49a0*/  ISETP.LT.OR P2, PT, R14.reuse, 0x19, !P1 ;  /* 0x000000190e00780c */ /* 0x040fe20004f41670 */
[-C--:B------:R-:W-:Y:S02]  /*49b0*/  @!P4 IMAD R33, R33, R22.reuse, RZ ;  /* 0x000000162121c224 */ /* 0x080fe400078e02ff */
[----:B------:R1:W-:Y:S01]  /*49c0*/  @!P6 STG.E.U8 desc[UR52][R4.64+0x10], R9 ;  /* 0x000010090400e986 */ /* 0x0003e2000c101134 */
[----:B------:R-:W-:Y:S01]  /*49d0*/  ISETP.LT.OR P6, PT, R14, 0x1a, !P1 ;  /* 0x0000001a0e00780c */ /* 0x000fe20004fc1670 */
[----:B0-----:R-:W-:-:S02]  /*49e0*/  @!P3 IMAD R3, R34, R22, RZ ;  /* 0x000000162203b224 */ /* 0x001fc400078e02ff */
[----:B------:R-:W-:Y:S02]  /*49f0*/  @!P4 STG.E.U8 desc[UR52][R4.64+0x11], R33 ;  /* 0x000011210400c986 */ /* 0x000fe4000c101134 */
[-C--:B------:R-:W-:Y:S01]  /*4a00*/  @!P5 IMAD R35, R35, R22.reuse, RZ ;  /* 0x000000162323d224 */ /* 0x080fe200078e02ff */
[C---:B------:R-:W-:Y:S01]  /*4a10*/  ISETP.LT.OR P4, PT, R14.reuse, 0x19, !P0 ;  /* 0x000000190e00780c */ /* 0x040fe20004781670 */
[----:B------:R0:W-:Y:S01]  /*4a20*/  @!P3 STG.E.U8 desc[UR52][R6.64+0x10], R3 ;  /* 0x000010030600b986 */ /* 0x0001e2000c101134 */
[----:B------:R-:W-:Y:S01]  /*4a30*/  ISETP.LT.OR P3, PT, R14, 0x1a, !P0 ;  /* 0x0000001a0e00780c */ /* 0x000fe20004761670 */
[-C--:B-1----:R-:W-:Y:S02]  /*4a40*/  @!P2 IMAD R9, R36, R22.reuse, RZ ;  /* 0x000000162409a224 */ /* 0x082fe400078e02ff */
[----:B------:R-:W-:Y:S01]  /*4a50*/  @!P5 STG.E.U8 desc[UR52][R6.64+0x11], R35 ;  /* 0x000011230600d986 */ /* 0x000fe2000c101134 */
[----:B------:R-:W-:Y:S01]  /*4a60*/  ISETP.LT.OR P5, PT, R14, 0x21, !P1 ;  /* 0x000000210e00780c */ /* 0x000fe20004fa1670 */
[----:B------:R-:W-:-:S02]  /*4a70*/  @!P6 IMAD R37, R37, R22, RZ ;  /* 0x000000162525e224 */ /* 0x000fc400078e02ff */
[----:B------:R1:W-:Y:S01]  /*4a80*/  @!P2 STG.E.U8 desc[UR52][R4.64+0x18], R9 ;  /* 0x000018090400a986 */ /* 0x0003e2000c101134 */
[----:B------:R-:W-:-:S03]  /*4a90*/  ISETP.LT.OR P2, PT, R14, 0x22, !P1 ;  /* 0x000000220e00780c */ /* 0x000fc60004f41670 */
[-C--:B------:R-:W-:Y:S01]  /*4aa0*/  @!P4 IMAD R11, R38, R22.reuse, RZ ;  /* 0x00000016260bc224 */ /* 0x080fe200078e02ff */
        /* <DEDUP_REMOVED lines=40> */
[C---:B------:R-:W-:Y:S01]  /*4d30*/  ISETP.LT.OR P5, PT, R14.reuse, 0x3a, !P0 ;  /* 0x0000003a0e00780c */ /* 0x040fe200047a1670 */
[-C--:B------:R-:W-:Y:S02]  /*4d40*/  @!P6 IMAD R53, R53, R22.reuse, RZ ;  /* 0x000000163535e224 */ /* 0x080fe400078e02ff */
[----:B------:R-:W-:Y:S01]  /*4d50*/  @!P2 STG.E.U8 desc[UR52][R6.64+0x31], R51 ;  /* 0x000031330600a986 */ /* 0x000fe2000c101134 */
[----:B------:R-:W-:Y:S01]  /*4d60*/  ISETP.LT.OR P2, PT, R14, 0x41, !P1 ;  /* 0x000000410e00780c */ /* 0x000fe20004f41670 */
[-C--:B-1----:R-:W-:Y:S02]  /*4d70*/  @!P4 IMAD R9, R52, R22.reuse, RZ ;  /* 0x000000163409c224 */ /* 0x082fe400078e02ff */
[----:B------:R-:W-:Y:S01]  /*4d80*/  @!P6 STG.E.U8 desc[UR52][R4.64+0x39], R53 ;  /* 0x000039350400e986 */ /* 0x000fe2000c101134 */
[----:B------:R-:W-:Y:S01]  /*4d90*/  ISETP.LT.OR P6, PT, R14, 0x41, !P0 ;  /* 0x000000410e00780c */ /* 0x000fe200047c1670 */
[----:B0-----:R-:W-:-:S02]  /*4da0*/  @!P3 IMAD R3, R54, R22, RZ ;  /* 0x000000163603b224 */ /* 0x001fc400078e02ff */
[----:B------:R0:W-:Y:S02]  /*4db0*/  @!P4 STG.E.U8 desc[UR52][R4.64+0x38], R9 ;  /* 0x000038090400c986 */ /* 0x0001e4000c101134 */
[-C--:B------:R-:W-:Y:S01]  /*4dc0*/  @!P5 IMAD R55, R55, R22.reuse, RZ ;  /* 0x000000163737d224 */ /* 0x080fe200078e02ff */
[C---:B------:R-:W-:Y:S01]  /*4dd0*/  ISETP.LT.OR P4, PT, R14.reuse, 0x42, !P1 ;  /* 0x000000420e00780c */ /* 0x040fe20004f81670 */
[----:B------:R1:W-:Y:S01]  /*4de0*/  @!P3 STG.E.U8 desc[UR52][R6.64+0x38], R3 ;  /* 0x000038030600b986 */ /* 0x0003e2000c101134 */
[----:B------:R-:W-:Y:S01]  /*4df0*/  ISETP.LT.OR P3, PT, R14, 0x49, !P1 ;  /* 0x000000490e00780c */ /* 0x000fe20004f61670 */
[-C--:B------:R-:W-:Y:S02]  /*4e00*/  @!P2 IMAD R11, R56, R22.reuse, RZ ;  /* 0x00000016380ba224 */ /* 0x080fe400078e02ff */
[----:B------:R-:W-:Y:S01]  /*4e10*/  @!P5 STG.E.U8 desc[UR52][R6.64+0x39], R55 ;  /* 0x000039370600d986 */ /* 0x000fe2000c101134 */
[----:B------:R-:W-:Y:S01]  /*4e20*/  ISETP.LT.OR P5, PT, R14, 0x42, !P0 ;  /* 0x000000420e00780c */ /* 0x000fe200047a1670 */
[----:B0-----:R-:W-:-:S02]  /*4e30*/  @!P6 IMAD R9, R58, R22, RZ ;  /* 0x000000163a09e224 */ /* 0x001fc400078e02ff */
[----:B------:R0:W-:Y:S01]  /*4e40*/  @!P2 STG.E.U8 desc[UR52][R4.64+0x40], R11 ;  /* 0x0000400b0400a986 */ /* 0x0001e2000c101134 */
[----:B------:R-:W-:-:S03]  /*4e50*/  ISETP.LT.OR P2, PT, R14, 0x4a, !P1 ;  /* 0x0000004a0e00780c */ /* 0x000fc60004f41670 */
[-C--:B------:R-:W-:Y:S02]  /*4e60*/  @!P4 IMAD R57, R57, R22.reuse, RZ ;  /* 0x000000163939c224 */ /* 0x080fe400078e02ff */
[----:B-1----:R-:W-:-:S03]  /*4e70*/  @!P3 IMAD R3, R60, R22, RZ ;  /* 0x000000163c03b224 */ /* 0x002fc600078e02ff */
[----:B------:R-:W-:Y:S01]  /*4e80*/  @!P4 STG.E.U8 desc[UR52][R4.64+0x41], R57 ;  /* 0x000041390400c986 */ /* 0x000fe2000c101134 */
[C---:B------:R-:W-:Y:S01]  /*4e90*/  ISETP.LT.OR P4, PT, R14.reuse, 0x49, !P0 ;  /* 0x000000490e00780c */ /* 0x040fe20004781670 */
[-C--:B------:R-:W-:Y:S02]  /*4ea0*/  @!P5 IMAD R59, R59, R22.reuse, RZ ;  /* 0x000000163b3bd224 */ /* 0x080fe400078e02ff */
[----:B------:R1:W-:Y:S01]  /*4eb0*/  @!P6 STG.E.U8 desc[UR52][R6.64+0x40], R9 ;  /* 0x000040090600e986 */ /* 0x0003e2000c101134 */
[C---:B------:R-:W-:Y:S01]  /*4ec0*/  ISETP.LT.OR P6, PT, R14.reuse, 0x4a, !P0 ;  /* 0x0000004a0e00780c */ /* 0x040fe200047c1670 */
[----:B------:R-:W-:Y:S02]  /*4ed0*/  @!P2 IMAD R61, R61, R22, RZ ;  /* 0x000000163d3da224 */ /* 0x000fe400078e02ff */
[----:B------:R-:W-:Y:S01]  /*4ee0*/  @!P5 STG.E.U8 desc[UR52][R6.64+0x41], R59 ;  /* 0x0000413b0600d986 */ /* 0x000fe2000c101134 */
[----:B------:R-:W-:-:S03]  /*4ef0*/  ISETP.LT.OR P5, PT, R14, 0x51, !P1 ;  /* 0x000000510e00780c */ /* 0x000fc60004fa1670 */
[----:B------:R2:W-:Y:S01]  /*4f00*/  @!P3 STG.E.U8 desc[UR52][R4.64+0x48], R3 ;  /* 0x000048030400b986 */ /* 0x0005e2000c101134 */
[----:B------:R-:W-:Y:S01]  /*4f10*/  ISETP.LT.OR P3, PT, R14, 0x52, !P1 ;  /* 0x000000520e00780c */ /* 0x000fe20004f61670 */
[-C--:B0-----:R-:W-:Y:S02]  /*4f20*/  @!P4 IMAD R11, R62, R22.reuse, RZ ;  /* 0x000000163e0bc224 */ /* 0x081fe400078e02ff */
[----:B------:R-:W-:Y:S01]  /*4f30*/  @!P2 STG.E.U8 desc[UR52][R4.64+0x49], R61 ;  /* 0x0000493d0400a986 */ /* 0x000fe2000c101134 */
[C---:B------:R-:W-:Y:S01]  /*4f40*/  ISETP.LT.OR P2, PT, R14.reuse, 0x51, !P0 ;  /* 0x000000510e00780c */ /* 0x040fe20004741670 */
[-C--:B------:R-:W-:Y:S02]  /*4f50*/  @!P6 IMAD R63, R63, R22.reuse, RZ ;  /* 0x000000163f3fe224 */ /* 0x080fe400078e02ff */
[----:B------:R0:W-:Y:S01]  /*4f60*/  @!P4 STG.E.U8 desc[UR52][R6.64+0x48], R11 ;  /* 0x0000480b0600c986 */ /* 0x0001e2000c101134 */
[----:B------:R-:W-:Y:S01]  /*4f70*/  ISETP.LT.OR P4, PT, R14, 0x52, !P0 ;  /* 0x000000520e00780c */ /* 0x000fe20004781670 */
[----:B-1----:R-:W-:-:S02]  /*4f80*/  @!P5 IMAD R9, R64, R22, RZ ;  /* 0x000000164009d224 */ /* 0x002fc400078e02ff */
[----:B------:R-:W-:Y:S01]  /*4f90*/  @!P6 STG.E.U8 desc[UR52][R6.64+0x49], R63 ;  /* 0x0000493f0600e986 */ /* 0x000fe2000c101134 */
[C---:B------:R-:W-:Y:S01]  /*4fa0*/  ISETP.LT.OR P6, PT, R14.reuse, 0x59, !P1 ;  /* 0x000000590e00780c */ /* 0x040fe20004fc1670 */
[-C--:B------:R-:W-:Y:S02]  /*4fb0*/  @!P3 IMAD R65, R65, R22.reuse, RZ ;  /* 0x000000164141b224 */ /* 0x080fe400078e02ff */
[----:B------:R1:W-:Y:S01]  /*4fc0*/  @!P5 STG.E.U8 desc[UR52][R4.64+0x50], R9 ;  /* 0x000050090400d986 */ /* 0x0003e2000c101134 */
[----:B------:R-:W-:Y:S01]  /*4fd0*/  ISETP.LT.OR P5, PT, R14, 0x5a, !P1 ;  /* 0x0000005a0e00780c */ /* 0x000fe20004fa1670 */
[-C--:B--2---:R-:W-:Y:S02]  /*4fe0*/  @!P2 IMAD R3, R66, R22.reuse, RZ ;  /* 0x000000164203a224 */ /* 0x084fe400078e02ff */
[----:B------:R-:W-:Y:S01]  /*4ff0*/  @!P3 STG.E.U8 desc[UR52][R4.64+0x51], R65 ;  /* 0x000051410400b986 */ /* 0x000fe2000c101134 */
[----:B------:R-:W-:Y:S01]  /*5000*/  ISETP.LT.OR P3, PT, R14, 0x59, !P0 ;  /* 0x000000590e00780c */ /* 0x000fe20004761670 */
[----:B------:R-:W-:-:S02]  /*5010*/  @!P4 IMAD R67, R67, R22, RZ ;  /* 0x000000164343c224 */ /* 0x000fc400078e02ff */
        /* <DEDUP_REMOVED lines=12> */
[----:B------:R-:W-:Y:S01]  /*50e0*/  @!P3 STG.E.U8 desc[UR52][R6.64+0x58], R9 ;  /* 0x000058090600b986 */ /* 0x000fe2000c101134 */
        /* <DEDUP_REMOVED lines=10> */
[----:B------:R-:W-:Y:S02]  /*5190*/  @!P3 IMAD R75, R75, R22, RZ ;  /* 0x000000164b4bb224 */ /* 0x000fe400078e02ff */
[----:B------:R0:W-:Y:S01]  /*51a0*/  @!P5 STG.E.U8 desc[UR52][R6.64+0x60], R11 ;  /* 0x0000600b0600d986 */ /* 0x0001e2000c101134 */
[----:B------:R-:W-:-:S03]  /*51b0*/  ISETP.LT.OR P5, PT, R14, 0x69, !P0 ;  /* 0x000000690e00780c */ /* 0x000fc600047a1670 */
[----:B------:R-:W-:Y:S01]  /*51c0*/  @!P3 STG.E.U8 desc[UR52][R6.64+0x61], R75 ;  /* 0x0000614b0600b986 */ /* 0x000fe2000c101134 */
[----:B------:R-:W-:Y:S01]  /*51d0*/  ISETP.LT.OR P3, PT, R14, 0x71, !P1 ;  /* 0x000000710e00780c */ /* 0x000fe20004f61670 */
[-C--:B-1----:R-:W-:Y:S02]  /*51e0*/  @!P2 IMAD R3, R76, R22.reuse, RZ ;  /* 0x000000164c03a224 */ /* 0x082fe400078e02ff */
[-C--:B------:R-:W-:Y:S02]  /*51f0*/  @!P4 IMAD R77, R77, R22.reuse, RZ ;  /* 0x000000164d4dc224 */ /* 0x080fe400078e02ff */
[-C--:B------:R-:W-:Y:S01]  /*5200*/  @!P6 IMAD R79, R79, R22.reuse, RZ ;  /* 0x000000164f4fe224 */ /* 0x080fe200078e02ff */
[----:B------:R1:W-:Y:S01]  /*5210*/  @!P2 STG.E.U8 desc[UR52][R4.64+0x68], R3 ;  /* 0x000068030400a986 */ /* 0x0003e2000c101134 */
[----:B------:R-:W-:Y:S02]  /*5220*/  ISETP.LT.OR P2, PT, R14, 0x72, !P1 ;  /* 0x000000720e00780c */ /* 0x000fe40004f41670 */
[----:B------:R-:W-:Y:S01]  /*5230*/  @!P5 IMAD R9, R78, R22, RZ ;  /* 0x000000164e09d224 */ /* 0x000fe200078e02ff */
[----:B------:R-:W-:Y:S01]  /*5240*/  @!P4 STG.E.U8 desc[UR52][R4.64+0x69], R77 ;  /* 0x0000694d0400c986 */ /* 0x000fe2000c101134 */
[----:B------:R-:W-:-:S02]  /*5250*/  ISETP.LT.OR P4, PT, R14, 0x72, !P0 ;  /* 0x000000720e00780c */ /* 0x000fc40004781670 */
[----:B0-----:R-:W-:Y:S01]  /*5260*/  @!P3 IMAD R11, R80, R22, RZ ;  /* 0x00000016500bb224 */ /* 0x001fe200078e02ff */
[----:B------:R-:W-:Y:S01]  /*5270*/  @!P5 STG.E.U8 desc[UR52][R6.64+0x68], R9 ;  /* 0x000068090600d986 */ /* 0x000fe2000c101134 */
[----:B------:R-:W-:-:S03]  /*5280*/  ISETP.LT.OR P5, PT, R14, 0x71, !P0 ;  /* 0x000000710e00780c */ /* 0x000fc600047a1670 */
[----:B------:R-:W-:Y:S01]  /*5290*/  @!P6 STG.E.U8 desc[UR52][R6.64+0x69], R79 ;  /* 0x0000694f0600e986 */ /* 0x000fe2000c101134 */
[C---:B------:R-:W-:Y:S01]  /*52a0*/  ISETP.LT.OR P6, PT, R14.reuse, 0x79, !P0 ;  /* 0x000000790e00780c */ /* 0x040fe200047c1670 */
[-C--:B------:R-:W-:Y:S01]  /*52b0*/  @!P2 IMAD R81, R81, R22.reuse, RZ ;  /* 0x000000165151a224 */ /* 0x080fe200078e02ff */
[C---:B------:R-:W-:Y:S01]  /*52c0*/  ISETP.LT.OR P0, PT, R14.reuse, 0x7a, !P0 ;  /* 0x0000007a0e00780c */ /* 0x040fe20004701670 */
[----:B------:R0:W-:Y:S01]  /*52d0*/  @!P3 STG.E.U8 desc[UR52][R4.64+0x70], R11 ;  /* 0x0000700b0400b986 */ /* 0x0001e2000c101134 */
[C---:B------:R-:W-:Y:S01]  /*52e0*/  ISETP.LT.OR P3, PT, R14.reuse, 0x79, !P1 ;  /* 0x000000790e00780c */ /* 0x040fe20004f61670 */
[-C--:B------:R-:W-:Y:S01]  /*52f0*/  @!P4 IMAD R83, R83, R22.reuse, RZ ;  /* 0x000000165353c224 */ /* 0x080fe200078e02ff */
[----:B------:R-:W-:Y:S01]  /*5300*/  ISETP.LT.OR P1, PT, R14, 0x7a, !P1 ;  /* 0x0000007a0e00780c */ /* 0x000fe20004f21670 */
[----:B------:R2:W-:Y:S02]  /*5310*/  @!P2 STG.E.U8 desc[UR52][R4.64+0x71], R81 ;  /* 0x000071510400a986 */ /* 0x0005e4000c101134 */
[----:B-1----:R-:W-:-:S02]  /*5320*/  @!P5 IMAD R3, R82, R22, RZ ;  /* 0x000000165203d224 */ /* 0x002fc400078e02ff */
[----:B------:R2:W-:Y:S02]  /*5330*/  @!P4 STG.E.U8 desc[UR52][R6.64+0x71], R83 ;  /* 0x000071530600c986 */ /* 0x0005e4000c101134 */
[-C--:B0-----:R-:W-:Y:S02]  /*5340*/  @!P6 IMAD R11, R86, R22.reuse, RZ ;  /* 0x00000016560be224 */ /* 0x081fe400078e02ff */
[----:B------:R2:W-:Y:S02]  /*5350*/  @!P5 STG.E.U8 desc[UR52][R6.64+0x70], R3 ;  /* 0x000070030600d986 */ /* 0x0005e4000c101134 */
[-C--:B------:R-:W-:Y:S02]  /*5360*/  @!P3 IMAD R9, R84, R22.reuse, RZ ;  /* 0x000000165409b224 */ /* 0x080fe400078e02ff */
[-C--:B------:R-:W-:Y:S02]  /*5370*/  @!P1 IMAD R85, R85, R22.reuse, RZ ;  /* 0x0000001655559224 */ /* 0x080fe400078e02ff */
[----:B------:R-:W-:Y:S01]  /*5380*/  @!P0 IMAD R87, R87, R22, RZ ;  /* 0x0000001657578224 */ /* 0x000fe200078e02ff */
[----:B------:R2:W-:Y:S04]  /*5390*/  @!P3 STG.E.U8 desc[UR52][R4.64+0x78], R9 ;  /* 0x000078090400b986 */ /* 0x0005e8000c101134 */
[----:B------:R2:W-:Y:S04]  /*53a0*/  @!P1 STG.E.U8 desc[UR52][R4.64+0x79], R85 ;  /* 0x0000795504009986 */ /* 0x0005e8000c101134 */
[----:B------:R2:W-:Y:S04]  /*53b0*/  @!P6 STG.E.U8 desc[UR52][R6.64+0x78], R11 ;  /* 0x0000780b0600e986 */ /* 0x0005e8000c101134 */
[----:B------:R2:W-:Y:S02]  /*53c0*/  @!P0 STG.E.U8 desc[UR52][R6.64+0x79], R87 ;  /* 0x0000795706008986 */ /* 0x0005e4000c101134 */
.L_x_161:
[----:B------:R-:W-:Y:S05]  /*53d0*/  BSYNC B0 ;  /* 0x0000000000007941 */ /* 0x000fea0003800000 */
.L_x_31:
[----:B------:R-:W-:Y:S01]  /*53e0*/  IMAD.U32 R2, RZ, RZ, UR50 ;  /* 0x00000032ff027e24 */ /* 0x000fe2000f8e00ff */
[----:B------:R-:W-:Y:S01]  /*53f0*/  ULDC.64 UR4, c[0x0][0x650] ;  /* 0x0001940000047ab9 */ /* 0x000fe20000000a00 */
[----:B0-2---:R-:W-:Y:S01]  /*5400*/  IMAD.U32 R3, RZ, RZ, UR51 ;  /* 0x00000033ff037e24 */ /* 0x005fe2000f8e00ff */
[----:B------:R0:W-:Y:S01]  /*5410*/  SYNCS.ARRIVE.TRANS64.A1T0 RZ, [R94+UR49], RZ ;  /* 0x000000ff5eff79a7 */ /* 0x0001e20008100031 */
[----:B------:R-:W-:Y:S01]  /*5420*/  PRMT R0, RZ, 0x7610, R0 ;  /* 0x00007610ff007816 */ /* 0x000fe20000000000 */
[----:B------:R-:W-:Y:S01]  /*5430*/  IMAD.MOV.U32 R19, RZ, RZ, -0x1 ;  /* 0xffffffffff137424 */ /* 0x000fe200078e00ff */
[----:B------:R-:W-:Y:S01]  /*5440*/  LEA R16, P0, R2, R16, 0x1 ;  /* 0x0000001002107211 */ /* 0x000fe200078008ff */
[----:B------:R-:W-:Y:S02]  /*5450*/  IMAD.MOV.U32 R18, RZ, RZ, -0x1 ;  /* 0xffffffffff127424 */ /* 0x000fe400078e00ff */
[----:B------:R-:W-:Y:S01]  /*5460*/  IMAD.MOV.U32 R2, RZ, RZ, -0x1 ;  /* 0xffffffffff027424 */ /* 0x000fe200078e00ff */
[----:B------:R-:W-:-:S02]  /*5470*/  IADD3.X R17, R17, UR41, RZ, P0, !PT ;  /* 0x0000002911117c10 */ /* 0x000fc400087fe4ff */
[----:B------:R-:W-:-:S04]  /*5480*/  ISETP.GE.U32.AND P0, PT, R16, UR4, PT ;  /* 0x0000000410007c0c */ /* 0x000fc8000bf06070 */
[----:B------:R-:W-:-:S13]  /*5490*/  ISETP.GE.U32.AND.EX P0, PT, R17, UR5, PT, P0 ;  /* 0x0000000511007c0c */ /* 0x000fda000bf06100 */
[----:B0-----:R-:W-:Y:S05]  /*54a0*/  @P0 BRA `(.L_x_162) ;  /* 0x0000000400700947 */ /* 0x001fea0003800000 */
[----:B------:R-:W0:Y:S01]  /*54b0*/  S2UR UR7, SR_CTAID.X ;  /* 0x00000000000779c3 */ /* 0x000e220000002500 */
[----:B------:R-:W-:Y:S01]  /*54c0*/  ULDC.64 UR4, c[0x0][0x628] ;  /* 0x00018a0000047ab9 */ /* 0x000fe20000000a00 */
[----:B------:R-:W-:Y:S01]  /*54d0*/  ULDC UR6, c[0x0][0x150] ;  /* 0x0000540000067ab9 */ /* 0x000fe20000000800 */
[----:B------:R-:W-:Y:S01]  /*54e0*/  ISETP.NE.U32.AND P0, PT, RZ, UR4, PT ;  /* 0x00000004ff007c0c */ /* 0x000fe2000bf05070 */
[----:B------:R-:W-:Y:S01]  /*54f0*/  ULDC UR15, c[0x0][0x630] ;  /* 0x00018c00000f7ab9 */ /* 0x000fe20000000800 */
[C---:B------:R-:W-:Y:S02]  /*5500*/  R2UR UR17, R16.reuse ;  /* 0x00000000101172ca */ /* 0x040fe400000e0000 */
[----:B------:R-:W-:Y:S01]  /*5510*/  ISETP.NE.AND.EX P0, PT, RZ, UR5, PT, P0 ;  /* 0x00000005ff007c0c */ /* 0x000fe2000bf05300 */
[----:B------:R-:W2:Y:S01]  /*5520*/  S2UR UR16, SR_CTAID.Y ;  /* 0x00000000001079c3 */ /* 0x000ea20000002600 */
[----:B------:R-:W-:Y:S02]  /*5530*/  R2UR UR12, R16 ;  /* 0x00000000100c72ca */ /* 0x000fe400000e0000 */
[----:B------:R-:W-:-:S02]  /*5540*/  R2UR UR13, R17 ;  /* 0x00000000110d72ca */ /* 0x000fc400000e0000 */
[----:B0-----:R-:W-:-:S05]  /*5550*/  I2FP.F32.U32 R0, UR7 ;  /* 0x0000000700007c45 */ /* 0x001fca0008201000 */
[----:B------:R-:W-:Y:S01]  /*5560*/  FMUL R0, R0, UR6 ;  /* 0x0000000600007c20 */ /* 0x000fe20008400000 */
[----:B------:R-:W-:Y:S01]  /*5570*/  ULDC UR6, c[0x0][0x154] ;  /* 0x0000550000067ab9 */ /* 0x000fe20000000800 */
[----:B--2---:R-:W-:-:S04]  /*5580*/  I2FP.F32.U32 R2, UR16 ;  /* 0x0000001000027c45 */ /* 0x004fc80008201000 */
[----:B------:R-:W0:Y:S01]  /*5590*/  F2I.U32.TRUNC.NTZ R0, R0 ;  /* 0x0000000000007305 */ /* 0x000e22000020f000 */
[----:B------:R-:W-:Y:S01]  /*55a0*/  FMUL R2, R2, UR6 ;  /* 0x0000000602027c20 */ /* 0x000fe20008400000 */
[----:B------:R-:W-:Y:S06]  /*55b0*/  @!P0 BRA `(.L_x_163) ;  /* 0x0000000000308947 */ /* 0x000fec0003800000 */
        /* <DEDUP_REMOVED lines=12> */
.L_x_163:
[----:B------:R-:W-:Y:S01]  /*5680*/  USHF.R.U64 UR6, UR12, UR15, UR13 ;  /* 0x0000000f0c067299 */ /* 0x000fe2000800120d */
[----:B------:R-:W-:Y:S01]  /*5690*/  R2UR UR11, R17 ;  /* 0x00000000110b72ca */ /* 0x000fe200000e0000 */
[----:B------:R-:W-:Y:S01]  /*56a0*/  USHF.R.U32.HI UR4, URZ, UR15, UR13 ;  /* 0x0000000f3f047299 */ /* 0x000fe2000801160d */
[----:B------:R-:W2:Y:S01]  /*56b0*/  F2I.U32.TRUNC.NTZ R2, R2 ;  /* 0x0000000200027305 */ /* 0x000ea2000020f000 */
[----:B------:R-:W-:Y:S01]  /*56c0*/  UIADD3 UR5, UP0, URZ, -UR6, URZ ;  /* 0x800000063f057290 */ /* 0x000fe2000ff1e03f */
[----:B------:R-:W-:Y:S01]  /*56d0*/  ULDC.64 UR8, c[0x0][0x620] ;  /* 0x0001880000087ab9 */ /* 0x000fe20000000a00 */
[----:B------:R-:W-:Y:S02]  /*56e0*/  UMOV UR10, UR17 ;  /* 0x00000011000a7c82 */ /* 0x000fe40008000000 */
[----:B------:R-:W-:Y:S01]  /*56f0*/  UIADD3.X UR4, URZ, ~UR4, URZ, UP0, !UPT ;  /* 0x800000043f047290 */ /* 0x000fe200087fe43f */
[----:B------:R-:W-:Y:S01]  /*5700*/  ULDC UR14, c[0x0][0x608] ;  /* 0x00018200000e7ab9 */ /* 0x000fe20000000800 */
[----:B------:R-:W-:-:S02]  /*5710*/  ULDC UR15, c[0x0][0x658] ;  /* 0x00019600000f7ab9 */ /* 0x000fc40000000800 */
[----:B------:R-:W-:Y:S02]  /*5720*/  UIMAD UR4, UR4, UR8, URZ ;  /* 0x00000008040472a4 */ /* 0x000fe4000f8e023f */
[----:B------:R-:W-:Y:S02]  /*5730*/  UIMAD.WIDE.U32 UR10, UR5, UR8, UR10 ;  /* 0x00000008050a72a5 */ /* 0x000fe4000f8e000a */
[----:B------:R-:W-:Y:S01]  /*5740*/  UIMAD UR4, UR5, UR9, UR4 ;  /* 0x00000009050472a4 */ /* 0x000fe2000f8e0204 */
[----:B0-----:R-:W-:Y:S01]  /*5750*/  R2UR UR9, R0 ;  /* 0x00000000000972ca */ /* 0x001fe200000e0000 */
[----:B------:R-:W-:Y:S01]  /*5760*/  ULDC UR12, c[0x0][0x144] ;  /* 0x00005100000c7ab9 */ /* 0x000fe20000000800 */
[----:B--2---:R-:W-:Y:S01]  /*5770*/  R2UR UR13, R2 ;  /* 0x00000000020d72ca */ /* 0x004fe200000e0000 */
[----:B------:R-:W-:Y:S01]  /*5780*/  UIADD3 UR8, UR11, UR4, URZ ;  /* 0x000000040b087290 */ /* 0x000fe2000fffe03f */
[----:B------:R-:W-:Y:S02]  /*5790*/  ULDC UR22, c[0x0][0x148] ;  /* 0x0000520000167ab9 */ /* 0x000fe40000000800 */
[----:B------:R-:W-:Y:S01]  /*57a0*/  ULDC UR4, c[0x0][0x618] ;  /* 0x0001860000047ab9 */ /* 0x000fe20000000800 */
[----:B------:R-:W-:Y:S01]  /*57b0*/  ULDC UR20, c[0x0][0x648] ;  /* 0x0001920000147ab9 */ /* 0x000fe20000000800 */
[----:B------:R-:W-:-:S02]  /*57c0*/  USHF.R.U64 UR10, UR10, UR4, UR8 ;  /* 0x000000040a0a7299 */ /* 0x000fc40008001208 */
[----:B------:R-:W-:Y:S01]  /*57d0*/  USHF.R.U32.HI UR8, URZ, UR4, UR8 ;  /* 0x000000043f087299 */ /* 0x000fe20008011608 */
[----:B------:R-:W-:Y:S02]  /*57e0*/  ULDC UR21, c[0x0][0x638] ;  /* 0x00018e0000157ab9 */ /* 0x000fe40000000800 */
[----:B------:R-:W-:Y:S01]  /*57f0*/  ULDC.64 UR4, c[0x0][0x640] ;  /* 0x0001900000047ab9 */ /* 0x000fe20000000a00 */
[----:B------:R-:W-:Y:S01]  /*5800*/  USHF.R.U64 UR11, UR10, UR14, UR8 ;  /* 0x0000000e0a0b7299 */ /* 0x000fe20008001208 */
[----:B------:R-:W-:Y:S01]  /*5810*/  ISETP.NE.U32.AND P0, PT, RZ, UR4, PT ;  /* 0x00000004ff007c0c */ /* 0x000fe2000bf05070 */
[----:B------:R-:W-:Y:S02]  /*5820*/  USHF.R.U32.HI UR8, URZ, UR14, UR8 ;  /* 0x0000000e3f087299 */ /* 0x000fe40008011608 */
[----:B------:R-:W-:Y:S01]  /*5830*/  UIADD3 UR9, -UR9, URZ, URZ ;  /* 0x0000003f09097290 */ /* 0x000fe2000fffe13f */
[----:B------:R-:W-:Y:S01]  /*5840*/  ISETP.NE.AND.EX P0, PT, RZ, UR5, PT, P0 ;  /* 0x00000005ff007c0c */ /* 0x000fe2000bf05300 */
[----:B------:R-:W-:-:S02]  /*5850*/  USHF.R.U64 UR17, UR11, UR15, UR8 ;  /* 0x0000000f0b117299 */ /* 0x000fc40008001208 */
[----:B------:R-:W-:Y:S02]  /*5860*/  UIADD3 UR18, -UR13, URZ, URZ ;  /* 0x0000003f0d127290 */ /* 0x000fe4000fffe13f */
[----:B------:R-:W-:Y:S02]  /*5870*/  USHF.R.U32.HI UR15, URZ, UR15, UR8 ;  /* 0x0000000f3f0f7299 */ /* 0x000fe40008011608 */
[----:B------:R-:W-:Y:S01]  /*5880*/  UIMAD UR19, UR12, UR9, UR7 ;  /* 0x000000090c1372a4 */ /* 0x000fe2000f8e0207 */
[----:B------:R-:W-:-:S05]  /*5890*/  UMOV UR14, UR17 ;  /* 0x00000011000e7c82 */ /* 0x000fca0008000000 */
[----:B------:R-:W-:Y:S06]  /*58a0*/  @!P0 BRA `(.L_x_164) ;  /* 0x0000000000288947 */ /* 0x000fec0003800000 */
        /* <DEDUP_REMOVED lines=10> */
.L_x_164:
        /* <DEDUP_REMOVED lines=9> */
[----:B------:R-:W-:Y:S01]  /*59e0*/  UIMAD UR5, UR7, UR21, UR17 ;  /* 0x00000015070572a4 */ /* 0x000fe2000f8e0211 */
[----:B------:R-:W-:Y:S02]  /*59f0*/  ULDC UR8, c[0x0][0x600] ;  /* 0x0001800000087ab9 */ /* 0x000fe40000000800 */
[----:B------:R-:W-:Y:S01]  /*5a00*/  ULDC UR7, c[0x0][0x610] ;  /* 0x0001840000077ab9 */ /* 0x000fe20000000800 */
[----:B------:R-:W-:Y:S02]  /*5a10*/  UIMAD UR5, UR5, UR8, UR10 ;  /* 0x00000008050572a4 */ /* 0x000fe4000f8e020a */
[----:B------:R-:W-:-:S04]  /*5a20*/  UIMAD UR4, UR4, UR7, UR19 ;  /* 0x00000007040472a4 */ /* 0x000fc8000f8e0213 */
[----:B------:R-:W-:Y:S02]  /*5a30*/  USEL UR7, UR5, UR4, !UP0 ;  /* 0x0000000405077287 */ /* 0x000fe4000c000000 */
[----:B------:R-:W-:-:S04]  /*5a40*/  USEL UR4, UR4, UR5, !UP0 ;  /* 0x0000000504047287 */ /* 0x000fc8000c000000 */
[----:B------:R-:W-:Y:S02]  /*5a50*/  IMAD.U32 R18, RZ, RZ, UR7 ;  /* 0x00000007ff127e24 */ /* 0x000fe4000f8e00ff */
[----:B------:R-:W-:-:S07]  /*5a60*/  IMAD.U32 R19, RZ, RZ, UR4 ;  /* 0x00000004ff137e24 */ /* 0x000fce000f8e00ff */
.L_x_162:
[----:B------:R-:W-:Y:S01]  /*5a70*/  UIADD3 UR45, UR40, UR45, URZ ;  /* 0x0000002d282d7290 */ /* 0x000fe2000fffe03f */
[----:B------:R-:W-:Y:S02]  /*5a80*/  LOP3.LUT P0, RZ, R0, 0xff, RZ, 0xc0, !PT ;  /* 0x000000ff00ff7812 */ /* 0x000fe4000780c0ff */
[----:B------:R-:W-:Y:S01]  /*5a90*/  LOP3.LUT R97, R97, 0x1, RZ, 0x3c, !PT ;  /* 0x0000000161617812 */ /* 0x000fe200078e3cff */
[----:B------:R-:W-:Y:S02]  /*5aa0*/  USHF.R.U32.HI UR4, URZ, 0x2, UR45 ;  /* 0x000000023f047899 */ /* 0x000fe4000801162d */
[----:B------:R-:W-:Y:S02]  /*5ab0*/  UISETP.GT.U32.AND UP0, UPT, UR45, 0x3, UPT ;  /* 0x000000032d00788c */ /* 0x000fe4000bf04070 */
[----:B------:R-:W-:Y:S02]  /*5ac0*/  ULOP3.LUT UR4, UR4, 0x1, URZ, 0xc0, !UPT ;  /* 0x0000000104047892 */ /* 0x000fe4000f8ec03f */
[----:B------:R-:W-:-:S02]  /*5ad0*/  UISETP.LT.U32.AND UP0, UPT, UR40, 0x4, UP0 ;  /* 0x000000042800788c */ /* 0x000fc40008701070 */
[----:B------:R-:W-:Y:S02]  /*5ae0*/  UISETP.NE.U32.AND UP1, UPT, UR4, 0x1, UPT ;  /* 0x000000010400788c */ /* 0x000fe4000bf25070 */
[----:B------:R-:W-:Y:S02]  /*5af0*/  USEL UR5, URZ, 0x1, !UP0 ;  /* 0x000000013f057887 */ /* 0x000fe4000c000000 */
[----:B------:R-:W-:Y:S02]  /*5b00*/  UISETP.GT.U32.AND UP1, UPT, UR40, 0x3, !UP1 ;  /* 0x000000032800788c */ /* 0x000fe4000cf24070 */
[----:B------:R-:W-:Y:S02]  /*5b10*/  ULOP3.LUT UR45, UR45, 0x3, URZ, 0xc0, !UPT ;  /* 0x000000032d2d7892 */ /* 0x000fe4000f8ec03f */
[----:B------:R-:W-:-:S04]  /*5b20*/  USEL UR4, URZ, 0x1, !UP1 ;  /* 0x000000013f047887 */ /* 0x000fc8000c800000 */
[----:B------:R-:W-:Y:S01]  /*5b30*/  ULOP3.LUT UR48, UR4, UR48, UR5, 0x96, !UPT ;  /* 0x0000003004307292 */ /* 0x000fe2000f8e9605 */
[----:B------:R-:W-:Y:S11]  /*5b40*/  @P0 BRA `(.L_x_165) ;  /* 0xffffffb800a40947 */ /* 0x000ff6000383ffff */
[----:B------:R-:W-:Y:S05]  /*5b50*/  EXIT ;  /* 0x000000000000794d */ /* 0x000fea0003800000 */
.L_x_12:
[----:B------:R-:W-:-:S08]  /*5b60*/  ISETP.NE.AND P0, PT, RZ, UR8, PT ;  /* 0x00000008ff007c0c */ /* 0x000fd0000bf05270 */
[----:B-----5:R-:W0:-:S00]  /*5b70*/  USETMAXREG.DEALLOC.CTAPOOL 0x28 ;  /* 0x00000028000079c8 */ /* 0x020e0000080e0500 */
[----:B------:R-:W-:Y:S05]  /*5b80*/  @P0 EXIT ;  /* 0x000000000000094d */ /* 0x000fea0003800000 */
[----:B0-----:R-:W-:Y:S01]  /*5b90*/  LOP3.LUT P0, RZ, R0, 0xff, RZ, 0xc0, !PT ;  /* 0x000000ff00ff7812 */ /* 0x001fe2000780c0ff */
[----:B------:R-:W-:Y:S02]  /*5ba0*/  IMAD.MOV.U32 R8, RZ, RZ, 0x1 ;  /* 0x00000001ff087424 */ /* 0x000fe400078e00ff */
[----:B------:R-:W-:-:S10]  /*5bb0*/  IMAD.MOV.U32 R0, RZ, RZ, RZ ;  /* 0x000000ffff007224 */ /* 0x000fd400078e00ff */
[----:B------:R-:W-:Y:S05]  /*5bc0*/  @!P0 BRA `(.L_x_166) ;  /* 0x0000000c001c8947 */ /* 0x000fea0003800000 */
[----:B------:R-:W-:Y:S01]  /*5bd0*/  LOP3.LUT P0, RZ, R4, 0x1f, RZ, 0xc0, !PT ;  /* 0x0000001f04ff7812 */ /* 0x000fe2000780c0ff */
[----:B------:R-:W-:Y:S01]  /*5be0*/  ULDC UR5, c[0x0][0x658] ;  /* 0x0001960000057ab9 */ /* 0x000fe20000000800 */
[----:B------:R-:W-:Y:S01]  /*5bf0*/  UMOV UR6, 0xffffffff ;  /* 0xffffffff00067882 */ /* 0x000fe20000000000 */
[----:B------:R-:W-:Y:S01]  /*5c00*/  BSSY B0, `(.L_x_166) ;  /* 0x00000c3000007945 */ /* 0x000fe20003800000 */
[----:B------:R-:W-:Y:S01]  /*5c10*/  USHF.L.U32 UR6, UR6, UR5, URZ ;  /* 0x0000000506067299 */ /* 0x000fe2000800063f */
[C---:B------:R-:W-:Y:S01]  /*5c20*/  ISETP.NE.AND P3, PT, R3.reuse, RZ, PT ;  /* 0x000000ff0300720c */ /* 0x040fe20003f65270 */
[----:B------:R-:W-:Y:S01]  /*5c30*/  IMAD.MOV.U32 R9, RZ, RZ, 0x1 ;  /* 0x00000001ff097424 */ /* 0x000fe200078e00ff */
[----:B------:R-:W-:Y:S01]  /*5c40*/  ISETP.NE.OR P0, PT, R3, RZ, !P0 ;  /* 0x000000ff0300720c */ /* 0x000fe20004705670 */
[----:B------:R-:W-:Y:S01]  /*5c50*/  IMAD.MOV.U32 R8, RZ, RZ, 0x1 ;  /* 0x00000001ff087424 */ /* 0x000fe200078e00ff */
[----:B------:R-:W-:Y:S01]  /*5c60*/  ULDC UR4, c[0x0][0x600] ;  /* 0x0001800000047ab9 */ /* 0x000fe20000000800 */
[----:B------:R-:W-:Y:S01]  /*5c70*/  IMAD.MOV.U32 R0, RZ, RZ, RZ ;  /* 0x000000ffff007224 */ /* 0x000fe200078e00ff */
[----:B------:R-:W-:Y:S01]  /*5c80*/  UMOV UR7, 0x1 ;  /* 0x0000000100077882 */ /* 0x000fe20000000000 */
[----:B------:R-:W-:-:S02]  /*5c90*/  UIADD3 UR19, UR39, 0x1, URZ ;  /* 0x0000000127137890 */ /* 0x000fc4000fffe03f */
[----:B------:R-:W-:Y:S02]  /*5ca0*/  ULOP3.LUT UR22, UR36, 0x2, URZ, 0xfc, !UPT ;  /* 0x0000000224167892 */ /* 0x000fe4000f8efc3f */
[----:B------:R-:W-:Y:S02]  /*5cb0*/  UIADD3 UR4, UR4, -0x1, URZ ;  /* 0xffffffff04047890 */ /* 0x000fe4000fffe03f */
[----:B------:R-:W-:Y:S02]  /*5cc0*/  USHF.L.U32 UR5, UR7, UR5, URZ ;  /* 0x0000000507057299 */ /* 0x000fe4000800063f */
[----:B------:R-:W-:Y:S01]  /*5cd0*/  ULOP3.LUT UR6, URZ, UR6, URZ, 0x33, !UPT ;  /* 0x000000063f067292 */ /* 0x000fe2000f8e333f */
[----:B------:R-:W-:-:S11]  /*5ce0*/  ULDC.64 UR20, c[0x0][0x198] ;  /* 0x0000660000147ab9 */ /* 0x000fd60000000a00 */
.L_x_178:
[----:B------:R-:W-:-:S03]  /*5cf0*/  UMOV UR7, 0xffffffff ;  /* 0xffffffff00077882 */ /* 0x000fc60000000000 */
[----:B------:R-:W-:Y:S05]  /*5d00*/  BRA.DIV UR7, `(.L_x_167) ;  /* 0x0000000e07e47947 */ /* 0x000fea000b800000 */
[----:B------:R-:W-:-:S13]  /*5d10*/  ELECT P6, URZ, PT ;  /* 0x00000000003f782f */ /* 0x000fda00038c0000 */
.L_x_191:
[----:B------:R-:W0:Y:S01]  /*5d20*/  LDC R3, c[0x0][0x28c] ;  /* 0x0000a300ff037b82 */ /* 0x000e220000000800 */
[----:B------:R-:W-:Y:S01]  /*5d30*/  BSSY B1, `(.L_x_168) ;  /* 0x0000038000017945 */ /* 0x000fe20003800000 */
[----:B0-----:R-:W-:-:S13]  /*5d40*/  ISETP.LT.OR P6, PT, R3, 0x1, !P6 ;  /* 0x000000010300780c */ /* 0x001fda00077c1670 */
[----:B------:R-:W-:Y:S05]  /*5d50*/  @P6 BRA `(.L_x_169) ;  /* 0x0000000000d46947 */ /* 0x000fea0003800000 */
[----:B------:R-:W-:Y:S02]  /*5d60*/  IMAD.SHL.U32 R18, R18, 0x80, RZ ;  /* 0x0000008012127824 */ /* 0x000fe400078e00ff */
[----:B------:R-:W-:Y:S02]  /*5d70*/  IMAD.SHL.U32 R19, R19, 0x40, RZ ;  /* 0x0000004013137824 */ /* 0x000fe400078e00ff */
[----:B------:R-:W-:Y:S02]  /*5d80*/  IMAD.MOV.U32 R11, RZ, RZ, RZ ;  /* 0x000000ffff0b7224 */ /* 0x000fe400078e00ff */
[----:B------:R-:W-:Y:S02]  /*5d90*/  IMAD.U32 R12, RZ, RZ, UR19 ;  /* 0x00000013ff0c7e24 */ /* 0x000fe4000f8e00ff */
[----:B------:R-:W-:Y:S02]  /*5da0*/  IMAD.MOV.U32 R3, RZ, RZ, R8 ;  /* 0x000000ffff037224 */ /* 0x000fe400078e0008 */
[----:B------:R-:W-:-:S07]  /*5db0*/  IMAD.MOV.U32 R4, RZ, RZ, R0 ;  /* 0x000000ffff047224 */ /* 0x000fce00078e0000 */
.L_x_173:
[----:B------:R-:W0:Y:S01]  /*5dc0*/  S2R R6, SR_CgaCtaId ;  /* 0x0000000000067919 */ /* 0x000e220000008800 */
[----:B------:R-:W-:-:S04]  /*5dd0*/  MOV R5, 0x400 ;  /* 0x0000040000057802 */ /* 0x000fc80000000f00 */
[----:B0-----:R-:W-:Y:S02]  /*5de0*/  LEA R7, R6, R5, 0x18 ;  /* 0x0000000506077211 */ /* 0x001fe400078ec0ff */
[----:B------:R-:W-:Y:S01]  /*5df0*/  SHF.L.U32 R5, R3, 0x1f, RZ ;  /* 0x0000001f03057819 */ /* 0x000fe200000006ff */
[----:B------:R-:W0:Y:S02]  /*5e00*/  @!P3 LDC R6, c[0x0][0x500] ;  /* 0x00014000ff06bb82 */ /* 0x000e240000000800 */
[----:B------:R-:W-:-:S04]  /*5e10*/  IMAD R10, R4, 0x8, R7 ;  /* 0x00000008040a7824 */ /* 0x000fc800078e0207 */
[----:B------:R-:W1:Y:S02]  /*5e20*/  SYNCS.PHASECHK.TRANS64.TRYWAIT P1, [R10+URZ+0x20], R5 ;  /* 0x000020050a0075a7 */ /* 0x000e64000802017f */
[----:B-1----:R-:W-:Y:S05]  /*5e30*/  @!P1 BRA `(.L_x_170) ;  /* 0x0000000c00b89947 */ /* 0x002fea0003800000 */
.L_x_192:
[----:B------:R-:W-:Y:S01]  /*5e40*/  UPRMT UR7, UR22, 0x9910, URZ ;  /* 0x0000991016077896 */ /* 0x000fe2000800003f */
[----:B0-----:R0:W-:Y:S03]  /*5e50*/  @!P3 SYNCS.ARRIVE.TRANS64 RZ, [R10+URZ], R6 ;  /* 0x000000060affb9a7 */ /* 0x0011e6000800003f */
[----:B------:R-:W-:-:S06]  /*5e60*/  UISETP.NE.AND UP0, UPT, UR7, 0x2, UPT ;  /* 0x000000020700788c */ /* 0x000fcc000bf05270 */
[----:B------:R-:W-:-:S13]  /*5e70*/  PLOP3.LUT P1, PT, PT, PT, UP0, 0x80, 0x0 ;  /* 0x000000000000781c */ /* 0x000fda0003f2f008 */
[----:B0-----:R-:W-:Y:S05]  /*5e80*/  @P1 BRA `(.L_x_171) ;  /* 0x0000000000041947 */ /* 0x001fea0003800000 */
[----:B------:R-:W-:Y:S01]  /*5e90*/  BPT.TRAP 0x1 ;  /* 0x000000040000795c */ /* 0x000fe20000300000 */
.L_x_171:
[----:B------:R-:W-:Y:S05]  /*5ea0*/  @P0 BRA `(.L_x_172) ;  /* 0x0000000000040947 */ /* 0x000fea0003800000 */
[----:B------:R-:W-:Y:S01]  /*5eb0*/  BPT.TRAP 0x1 ;  /* 0x000000040000795c */ /* 0x000fe20000300000 */
.L_x_172:
[--C-:B-1----:R-:W-:Y:S01]  /*5ec0*/  IMAD R5, R4, 0x2000, R7.reuse ;  /* 0x0000200004057824 */ /* 0x102fe200078e0207 */
[----:B------:R-:W-:Y:S01]  /*5ed0*/  R2UR UR9, R10 ;  /* 0x000000000a0972ca */ /* 0x000fe200000e0000 */
[----:B------:R-:W-:Y:S01]  /*5ee0*/  IMAD R7, R4, 0x4000, R7 ;  /* 0x0000400004077824 */ /* 0x000fe200078e0207 */
[----:B------:R-:W-:Y:S01]  /*5ef0*/  UIADD3 UR14, UP0, UR20, 0xf0, URZ ;  /* 0x000000f0140e7890 */ /* 0x000fe2000ff1e03f */
[----:B------:R-:W-:Y:S01]  /*5f00*/  VIADD R12, R12, 0xffffffff ;  /* 0xffffffff0c0c7836 */ /* 0x000fe20000000000 */
[----:B------:R-:W-:Y:S01]  /*5f10*/  R2UR UR7, R5 ;  /* 0x00000000050772ca */ /* 0x000fe200000e0000 */
[----:B------:R-:W-:Y:S01]  /*5f20*/  UIADD3 UR24, UP1, UR20, 0x1f0, URZ ;  /* 0x000001f014187890 */ /* 0x000fe2000ff3e03f */
[----:B------:R-:W-:Y:S01]  /*5f30*/  R2UR UR8, R7 ;  /* 0x00000000070872ca */ /* 0x000fe200000e0000 */
[----:B------:R-:W-:Y:S01]  /*5f40*/  UIADD3.X UR15, URZ, UR21, URZ, UP0, !UPT ;  /* 0x000000153f0f7290 */ /* 0x000fe200087fe43f */
[----:B------:R-:W-:Y:S01]  /*5f50*/  R2UR UR11, R19 ;  /* 0x00000000130b72ca */ /* 0x000fe200000e0000 */
[----:B------:R-:W-:Y:S01]  /*5f60*/  VIADD R4, R4, 0x1 ;  /* 0x0000000104047836 */ /* 0x000fe20000000000 */
[C---:B------:R-:W-:Y:S01]  /*5f70*/  R2UR UR10, R11.reuse ;  /* 0x000000000b0a72ca */ /* 0x040fe200000e0000 */
[----:B------:R-:W-:Y:S01]  /*5f80*/  UIADD3.X UR25, URZ, UR21, URZ, UP1, !UPT ;  /* 0x000000153f197290 */ /* 0x000fe20008ffe43f */
[----:B------:R-:W-:Y:S01]  /*5f90*/  R2UR UR12, R2 ;  /* 0x00000000020c72ca */ /* 0x000fe200000e0000 */
[----:B------:R-:W-:Y:S01]  /*5fa0*/  UMOV UR16, 0x0 ;  /* 0x0000000000107882 */ /* 0x000fe20000000000 */
[----:B------:R-:W-:Y:S01]  /*5fb0*/  R2UR UR18, R18 ;  /* 0x00000000121272ca */ /* 0x000fe200000e0000 */
[----:B------:R-:W-:Y:S01]  /*5fc0*/  UMOV UR17, 0x10000000 ;  /* 0x1000000000117882 */ /* 0x000fe20000000000 */
[----:B------:R-:W-:Y:S01]  /*5fd0*/  ISETP.GT.AND P2, PT, R12, 0x1, PT ;  /* 0x000000010c00780c */ /* 0x000fe20003f44270 */
[----:B------:R-:W-:Y:S01]  /*5fe0*/  UIADD3 UR7, UR7, 0x180, URZ ;  /* 0x0000018007077890 */ /* 0x000fe2000fffe03f */
[----:B------:R-:W-:Y:S01]  /*5ff0*/  ISETP.NE.AND P1, PT, R4, 0x4, PT ;  /* 0x000000040400780c */ /* 0x000fe20003f25270 */
[----:B------:R-:W-:Y:S01]  /*6000*/  UIADD3 UR13, UR8, 0x8180, URZ ;  /* 0x00008180080d7890 */ /* 0x000fe2000fffe03f */
[----:B------:R-:W-:-:S02]  /*6010*/  VIADD R11, R11, 0x80 ;  /* 0x000000800b0b7836 */ /* 0x000fc40000000000 */
[----:B------:R-:W-:Y:S02]  /*6020*/  SEL R6, RZ, 0x1, P1 ;  /* 0x00000001ff067807 */ /* 0x000fe40000800000 */
[----:B------:R-:W-:Y:S01]  /*6030*/  UMOV UR8, UR7 ;  /* 0x0000000700087c82 */ /* 0x000fe20008000000 */
[----:B------:R-:W-:Y:S01]  /*6040*/  SEL R4, R4, RZ, P1 ;  /* 0x000000ff04047207 */ /* 0x000fe20000800000 */
[----:B------:R0:W-:Y:S01]  /*6050*/  UTMALDG.3D [UR8], [UR14], desc[UR16] ;  /* 0x000010080e0075b4 */ /* 0x0001e20008011000 */
[----:B------:R-:W-:Y:S01]  /*6060*/  LOP3.LUT R3, R3, R6, RZ, 0x3c, !PT ;  /* 0x0000000603037212 */ /* 0x000fe200078e3cff */
[----:B0-----:R-:W-:Y:S01]  /*6070*/  UMOV UR8, UR13 ;  /* 0x0000000d00087c82 */ /* 0x001fe20008000000 */
[----:B------:R-:W-:Y:S02]  /*6080*/  UMOV UR11, UR18 ;  /* 0x00000012000b7c82 */ /* 0x000fe40008000000 */
[----:B------:R0:W-:Y:S02]  /*6090*/  UTMALDG.3D [UR8], [UR24], desc[UR16] ;  /* 0x00001008180075b4 */ /* 0x0001e40008011000 */
[----:B0-----:R-:W-:Y:S05]  /*60a0*/  @P2 BRA `(.L_x_173) ;  /* 0xfffffffc00442947 */ /* 0x001fea000383ffff */
.L_x_169:
[----:B------:R-:W-:Y:S05]  /*60b0*/  BSYNC B1 ;  /* 0x0000000000017941 */ /* 0x000fea0003800000 */
.L_x_168:
[----:B------:R-:W-:Y:S01]  /*60c0*/  LOP3.LUT P4, RZ, R9, 0xff, RZ, 0xc0, !PT ;  /* 0x000000ff09ff7812 */ /* 0x000fe2000788c0ff */
[----:B------:R-:W-:Y:S01]  /*60d0*/  VIADD R0, R0, UR39 ;  /* 0x0000002700007c36 */ /* 0x000fe20008000000 */
[----:B------:R-:W-:Y:S01]  /*60e0*/  ULDC.64 UR8, c[0x0][0x650] ;  /* 0x0001940000087ab9 */ /* 0x000fe20000000a00 */
[----:B------:R-:W-:Y:S01]  /*60f0*/  BSSY B1, `(.L_x_174) ;  /* 0x0000071000017945 */ /* 0x000fe20003800000 */
[----:B------:R-:W-:Y:S01]  /*6100*/  IMAD.MOV.U32 R19, RZ, RZ, -0x1 ;  /* 0xffffffffff137424 */ /* 0x000fe200078e00ff */
[----:B------:R-:W-:Y:S01]  /*6110*/  PRMT R9, RZ, 0x7610, R9 ;  /* 0x00007610ff097816 */ /* 0x000fe20000000009 */
[----:B------:R-:W-:Y:S01]  /*6120*/  IMAD.MOV.U32 R18, RZ, RZ, -0x1 ;  /* 0xffffffffff127424 */ /* 0x000fe200078e00ff */
[C---:B------:R-:W-:Y:S02]  /*6130*/  ISETP.GT.U32.AND P1, PT, R0.reuse, 0x3, PT ;  /* 0x000000030000780c */ /* 0x040fe40003f24070 */
[----:B------:R-:W-:Y:S02]  /*6140*/  SHF.R.U32.HI R2, RZ, 0x2, R0 ;  /* 0x00000002ff027819 */ /* 0x000fe40000011600 */
[----:B------:R-:W-:-:S02]  /*6150*/  LOP3.LUT R0, R0, 0x3, RZ, 0xc0, !PT ;  /* 0x0000000300007812 */ /* 0x000fc400078ec0ff */
[----:B------:R-:W0:Y:S01]  /*6160*/  @P4 S2R R4, SR_CgaCtaId ;  /* 0x0000000000044919 */ /* 0x000e220000008800 */
[----:B------:R-:W-:Y:S02]  /*6170*/  @P4 MOV R3, 0x400 ;  /* 0x0000040000034802 */ /* 0x000fe40000000f00 */
[----:B------:R-:W-:-:S04]  /*6180*/  LOP3.LUT R2, R2, 0x1, RZ, 0xc0, !PT ;  /* 0x0000000102027812 */ /* 0x000fc800078ec0ff */
[----:B------:R-:W-:Y:S02]  /*6190*/  ISETP.NE.U32.AND P2, PT, R2, 0x1, PT ;  /* 0x000000010200780c */ /* 0x000fe40003f45070 */
[----:B0-----:R-:W-:Y:S01]  /*61a0*/  @P4 LEA R3, R4, R3, 0x18 ;  /* 0x0000000304034211 */ /* 0x001fe200078ec0ff */
[----:B------:R-:W-:-:S03]  /*61b0*/  IMAD.U32 R4, RZ, RZ, UR39 ;  /* 0x00000027ff047e24 */ /* 0x000fc6000f8e00ff */
[----:B------:R0:W-:Y:S01]  /*61c0*/  @P4 SYNCS.ARRIVE.TRANS64.A1T0 RZ, [R3+URZ+0x78], RZ ;  /* 0x000078ff03ff49a7 */ /* 0x0001e2000810003f */
[----:B------:R-:W-:Y:S02]  /*61d0*/  IADD3 R16, P4, R16, UR50, RZ ;  /* 0x0000003210107c10 */ /* 0x000fe4000ff9e0ff */
[----:B------:R-:W-:Y:S02]  /*61e0*/  ISETP.LT.U32.AND P1, PT, R4, 0x4, P1 ;  /* 0x000000040400780c */ /* 0x000fe40000f21070 */
[----:B------:R-:W-:Y:S02]  /*61f0*/  IADD3.X R17, R17, UR37, RZ, P4, !PT ;  /* 0x0000002511117c10 */ /* 0x000fe4000a7fe4ff */
[----:B------:R-:W-:Y:S02]  /*6200*/  ISETP.GE.U32.AND P4, PT, R16, UR8, PT ;  /* 0x0000000810007c0c */ /* 0x000fe4000bf86070 */
[----:B0-----:R-:W-:Y:S02]  /*6210*/  SEL R3, RZ, 0x1, !P1 ;  /* 0x00000001ff037807 */ /* 0x001fe40004800000 */
[----:B------:R-:W-:-:S02]  /*6220*/  ISETP.GE.U32.AND.EX P1, PT, R17, UR9, PT, P4 ;  /* 0x0000000911007c0c */ /* 0x000fc4000bf26140 */
[----:B------:R-:W-:-:S04]  /*6230*/  ISETP.GT.U32.AND P2, PT, R4, 0x3, !P2 ;  /* 0x000000030400780c */ /* 0x000fc80005744070 */
[----:B------:R-:W-:-:S04]  /*6240*/  SEL R2, RZ, 0x1, !P2 ;  /* 0x00000001ff027807 */ /* 0x000fc80005000000 */
[--C-:B------:R-:W-:Y:S01]  /*6250*/  LOP3.LUT R8, R2, R8, R3.reuse, 0x96, !PT ;  /* 0x0000000802087212 */ /* 0x100fe200078e9603 */
[----:B------:R-:W-:Y:S01]  /*6260*/  IMAD.MOV.U32 R2, RZ, RZ, -0x1 ;  /* 0xffffffffff027424 */ /* 0x000fe200078e00ff */
[----:B------:R-:W-:Y:S01]  /*6270*/  PRMT R3, RZ, 0x7610, R3 ;  /* 0x00007610ff037816 */ /* 0x000fe20000000003 */
[----:B------:R-:W-:Y:S06]  /*6280*/  @P1 BRA `(.L_x_175) ;  /* 0x00000004005c1947 */ /* 0x000fec0003800000 */
[----:B------:R-:W0:Y:S01]  /*6290*/  S2UR UR7, SR_CTAID.X ;  /* 0x00000000000779c3 */ /* 0x000e220000002500 */
[----:B------:R-:W-:Y:S01]  /*62a0*/  ULDC.64 UR8, c[0x0][0x628] ;  /* 0x00018a0000087ab9 */ /* 0x000fe20000000a00 */
[----:B------:R-:W-:Y:S01]  /*62b0*/  ULDC UR10, c[0x0][0x150] ;  /* 0x00005400000a7ab9 */ /* 0x000fe20000000800 */
[----:B------:R-:W-:Y:S01]  /*62c0*/  ISETP.NE.U32.AND P1, PT, RZ, UR8, PT ;  /* 0x00000008ff007c0c */ /* 0x000fe2000bf25070 */
[----:B------:R-:W-:Y:S01]  /*62d0*/  ULDC UR11, c[0x0][0x630] ;  /* 0x00018c00000b7ab9 */ /* 0x000fe20000000800 */
[----:B------:R-:W-:Y:S01]  /*62e0*/  ULDC UR13, c[0x0][0x154] ;  /* 0x00005500000d7ab9 */ /* 0x000fe20000000800 */
[----:B------:R-:W-:Y:S01]  /*62f0*/  IMAD.MOV.U32 R2, RZ, RZ, R16 ;  /* 0x000000ffff027224 */ /* 0x000fe200078e0010 */
[----:B------:R-:W-:Y:S01]  /*6300*/  ISETP.NE.AND.EX P1, PT, RZ, UR9, PT, P1 ;  /* 0x00000009ff007c0c */ /* 0x000fe2000bf25310 */
[----:B------:R-:W1:Y:S01]  /*6310*/  S2UR UR12, SR_CTAID.Y ;  /* 0x00000000000c79c3 */ /* 0x000e620000002600 */
[----:B0-----:R-:W-:-:S05]  /*6320*/  I2FP.F32.U32 R3, UR7 ;  /* 0x0000000700037c45 */ /* 0x001fca0008201000 */
[----:B------:R-:W-:Y:S01]  /*6330*/  FMUL R12, R3, UR10 ;  /* 0x0000000a030c7c20 */ /* 0x000fe20008400000 */
[----:B------:R-:W-:-:S05]  /*6340*/  IMAD.MOV.U32 R3, RZ, RZ, R17 ;  /* 0x000000ffff037224 */ /* 0x000fca00078e0011 */
[----:B------:R-:W-:Y:S05]  /*6350*/  @!P1 BRA `(.L_x_176) ;  /* 0x0000000000289947 */ /* 0x000fea0003800000 */
[----:B------:R-:W-:Y:S02]  /*6360*/  ULDC UR10, c[0x0][0x634] ;  /* 0x00018d00000a7ab9 */ /* 0x000fe40000000800 */
[----:B------:R-:W-:-:S05]  /*6370*/  IADD3 R7, P1, R16, UR10, RZ ;  /* 0x0000000a10077c10 */ /* 0x000fca000ff3e0ff */
[----:B------:R-:W-:-:S04]  /*6380*/  IMAD.X R11, RZ, RZ, R17, P1 ;  /* 0x000000ffff0b7224 */ /* 0x000fc800008e0611 */
[----:B------:R-:W-:-:S04]  /*6390*/  IMAD.WIDE.U32 R4, R11, UR8, RZ ;  /* 0x000000080b047c25 */ /* 0x000fc8000f8e00ff */
[----:B------:R-:W-:-:S04]  /*63a0*/  IMAD.WIDE.U32 R4, P1, R7, UR9, R4 ;  /* 0x0000000907047c25 */ /* 0x000fc8000f820004 */
[----:B------:R-:W-:-:S04]  /*63b0*/  IMAD.WIDE.U32 R6, R7, UR8, RZ ;  /* 0x0000000807067c25 */ /* 0x000fc8000f8e00ff */
[----:B------:R-:W-:Y:S01]  /*63c0*/  IMAD.X R3, RZ, RZ, RZ, P1 ;  /* 0x000000ffff037224 */ /* 0x000fe200008e06ff */
[----:B------:R-:W-:Y:S01]  /*63d0*/  IADD3 RZ, P1, R7, R4, RZ ;  /* 0x0000000407ff7210 */ /* 0x000fe20007f3e0ff */
[----:B------:R-:W-:-:S04]  /*63e0*/  IMAD.MOV.U32 R2, RZ, RZ, R5 ;  /* 0x000000ffff027224 */ /* 0x000fc800078e0005 */
[----:B------:R-:W-:-:S08]  /*63f0*/  IMAD.WIDE.U32.X R2, R11, UR9, R2, P1 ;  /* 0x000000090b027c25 */ /* 0x000fd000088e0402 */
.L_x_176:
[--C-:B------:R-:W-:Y:S01]  /*6400*/  SHF.R.U64 R10, R2, UR11, R3.reuse ;  /* 0x0000000b020a7c19 */ /* 0x100fe20008001203 */
[----:B------:R-:W0:Y:S01]  /*6410*/  F2I.U32.TRUNC.NTZ R12, R12 ;  /* 0x0000000c000c7305 */ /* 0x000e22000020f000 */
[----:B------:R-:W-:Y:S01]  /*6420*/  SHF.R.U32.HI R2, RZ, UR11, R3 ;  /* 0x0000000bff027c19 */ /* 0x000fe20008011603 */
[----:B------:R-:W-:Y:S01]  /*6430*/  ULDC.64 UR8, c[0x0][0x620] ;  /* 0x0001880000087ab9 */ /* 0x000fe20000000a00 */
[----:B------:R-:W-:Y:S01]  /*6440*/  IADD3 R5, P1, RZ, -R10, RZ ;  /* 0x8000000aff057210 */ /* 0x000fe20007f3e0ff */
[----:B------:R-:W-:Y:S01]  /*6450*/  ULDC.64 UR14, c[0x0][0x640] ;  /* 0x00019000000e7ab9 */ /* 0x000fe20000000a00 */
[----:B-1----:R-:W-:Y:S01]  /*6460*/  I2FP.F32.U32 R4, UR12 ;  /* 0x0000000c00047c45 */ /* 0x002fe20008201000 */
[----:B------:R-:W1:Y:S01]  /*6470*/  LDC R14, c[0x0][0x610] ;  /* 0x00018400ff0e7b82 */ /* 0x000e620000000800 */
[----:B------:R-:W-:Y:S01]  /*6480*/  ULDC UR11, c[0x0][0x658] ;  /* 0x00019600000b7ab9 */ /* 0x000fe20000000800 */
[----:B------:R-:W-:Y:S01]  /*6490*/  IMAD.X R2, RZ, RZ, ~R2, P1 ;  /* 0x000000ffff027224 */ /* 0x000fe200008e0e02 */
[----:B------:R-:W-:Y:S01]  /*64a0*/  ISETP.NE.U32.AND P1, PT, RZ, UR14, PT ;  /* 0x0000000eff007c0c */ /* 0x000fe2000bf25070 */
[----:B------:R-:W-:Y:S01]  /*64b0*/  FMUL R6, R4, UR13 ;  /* 0x0000000d04067c20 */ /* 0x000fe20008400000 */
[----:B------:R-:W-:Y:S01]  /*64c0*/  ULDC UR13, c[0x0][0x648] ;  /* 0x00019200000d7ab9 */ /* 0x000fe20000000800 */
[----:B------:R-:W-:Y:S01]  /*64d0*/  IMAD R4, R2, UR8, RZ ;  /* 0x0000000802047c24 */ /* 0x000fe2000f8e02ff */
[----:B------:R-:W-:Y:S01]  /*64e0*/  ISETP.NE.AND.EX P1, PT, RZ, UR15, PT, P1 ;  /* 0x0000000fff007c0c */ /* 0x000fe2000bf25310 */
[C---:B------:R-:W-:Y:S01]  /*64f0*/  IMAD.WIDE.U32 R2, R5.reuse, UR8, R16 ;  /* 0x0000000805027c25 */ /* 0x040fe2000f8e0010 */
[----:B0-----:R-:W-:Y:S01]  /*6500*/  R2UR UR8, R12 ;  /* 0x000000000c0872ca */ /* 0x001fe200000e0000 */
[----:B------:R-:W0:Y:S02]  /*6510*/  F2I.U32.TRUNC.NTZ R6, R6 ;  /* 0x0000000600067305 */ /* 0x000e24000020f000 */
[----:B------:R-:W-:Y:S01]  /*6520*/  IMAD R5, R5, UR9, R4 ;  /* 0x0000000905057c24 */ /* 0x000fe2000f8e0204 */
[----:B------:R-:W-:-:S03]  /*6530*/  ULDC UR9, c[0x0][0x618] ;  /* 0x0001860000097ab9 */ /* 0x000fc60000000800 */
[----:B------:R-:W-:-:S05]  /*6540*/  IMAD.IADD R3, R3, 0x1, R5 ;  /* 0x0000000103037824 */ /* 0x000fca00078e0205 */
[--C-:B------:R-:W-:Y:S02]  /*6550*/  SHF.R.U64 R12, R2, UR9, R3.reuse ;  /* 0x00000009020c7c19 */ /* 0x100fe40008001203 */
[----:B------:R-:W-:Y:S01]  /*6560*/  SHF.R.U32.HI R3, RZ, UR9, R3 ;  /* 0x00000009ff037c19 */ /* 0x000fe20008011603 */
[----:B------:R-:W-:Y:S01]  /*6570*/  ULDC UR9, c[0x0][0x608] ;  /* 0x0001820000097ab9 */ /* 0x000fe20000000800 */
[----:B0-----:R-:W-:Y:S02]  /*6580*/  R2UR UR10, R6 ;  /* 0x00000000060a72ca */ /* 0x001fe400000e0000 */
[--C-:B------:R-:W-:Y:S02]  /*6590*/  SHF.R.U64 R13, R12, UR9, R3.reuse ;  /* 0x000000090c0d7c19 */ /* 0x100fe40008001203 */
[----:B------:R-:W-:Y:S01]  /*65a0*/  SHF.R.U32.HI R2, RZ, UR9, R3 ;  /* 0x00000009ff027c19 */ /* 0x000fe20008011603 */
[----:B------:R-:W-:-:S03]  /*65b0*/  UIADD3 UR9, -UR8, URZ, URZ ;  /* 0x0000003f08097290 */ /* 0x000fc6000fffe13f */
[--C-:B------:R-:W-:Y:S01]  /*65c0*/  SHF.R.U64 R15, R13, UR11, R2.reuse ;  /* 0x0000000b0d0f7c19 */ /* 0x100fe20008001202 */
[----:B------:R-:W-:Y:S01]  /*65d0*/  ULDC UR8, c[0x0][0x144] ;  /* 0x0000510000087ab9 */ /* 0x000fe20000000800 */
[----:B------:R-:W-:-:S03]  /*65e0*/  SHF.R.U32.HI R3, RZ, UR11, R2 ;  /* 0x0000000bff037c19 */ /* 0x000fc60008011602 */
[----:B------:R-:W-:Y:S01]  /*65f0*/  IMAD.MOV.U32 R2, RZ, RZ, R15 ;  /* 0x000000ffff027224 */ /* 0x000fe200078e000f */
[----:B------:R-:W-:Y:S06]  /*6600*/  @!P1 BRA `(.L_x_177) ;  /* 0x0000000000289947 */ /* 0x000fec0003800000 */
        /* <DEDUP_REMOVED lines=10> */
.L_x_177:
[----:B------:R-:W-:Y:S01]  /*66b0*/  UISETP.NE.AND UP0, UPT, UR38, URZ, UPT ;  /* 0x0000003f2600728c */ /* 0x000fe2000bf05270 */
[----:B------:R-:W-:Y:S01]  /*66c0*/  SHF.R.U64 R3, R2, UR13, R3 ;  /* 0x0000000d02037c19 */ /* 0x000fe20008001203 */
[----:B------:R-:W-:Y:S01]  /*66d0*/  UIADD3 UR10, -UR10, URZ, URZ ;  /* 0x0000003f0a0a7290 */ /* 0x000fe2000fffe13f */
[----:B------:R-:W-:Y:S01]  /*66e0*/  LOP3.LUT R2, R13, UR6, RZ, 0xc0, !PT ;  /* 0x000000060d027c12 */ /* 0x000fe2000f8ec0ff */
[----:B------:R-:W-:Y:S02]  /*66f0*/  UIMAD UR7, UR8, UR9, UR7 ;  /* 0x00000009080772a4 */ /* 0x000fe4000f8e0207 */
[----:B------:R-:W-:Y:S01]  /*6700*/  IMAD.MOV R4, RZ, RZ, -R3 ;  /* 0x000000ffff047224 */ /* 0x000fe200078e0a03 */
[----:B------:R-:W-:Y:S01]  /*6710*/  ULDC UR8, c[0x0][0x148] ;  /* 0x0000520000087ab9 */ /* 0x000fe20000000800 */
[----:B------:R-:W-:Y:S01]  /*6720*/  IMAD R19, R3, UR5, R2 ;  /* 0x0000000503137c24 */ /* 0x000fe2000f8e0202 */
[----:B------:R-:W-:Y:S02]  /*6730*/  LOP3.LUT R3, R12, UR4, RZ, 0xc0, !PT ;  /* 0x000000040c037c12 */ /* 0x000fe4000f8ec0ff */
[----:B------:R-:W-:Y:S01]  /*6740*/  @UP0 UIMAD UR7, UR8, UR10, UR12 ;  /* 0x0000000a080702a4 */ /* 0x000fe2000f8e020c */
[----:B------:R-:W-:-:S02]  /*6750*/  PLOP3.LUT P1, PT, PT, PT, UP0, 0x80, 0x0 ;  /* 0x000000000000781c */ /* 0x000fc40003f2f008 */
[----:B------:R-:W-:Y:S02]  /*6760*/  ULDC UR8, c[0x0][0x638] ;  /* 0x00018e0000087ab9 */ /* 0x000fe40000000800 */
[----:B------:R-:W-:Y:S02]  /*6770*/  IMAD R2, R4, UR8, R15 ;  /* 0x0000000804027c24 */ /* 0x000fe4000f8e020f */
[----:B-1----:R-:W-:Y:S01]  /*6780*/  IMAD R19, R19, R14, UR7 ;  /* 0x0000000713137e24 */ /* 0x002fe2000f8e020e */
[----:B------:R-:W-:Y:S01]  /*6790*/  ULDC UR7, c[0x0][0x600] ;  /* 0x0001800000077ab9 */ /* 0x000fe20000000800 */
[----:B------:R-:W-:Y:S02]  /*67a0*/  IMAD.MOV.U32 R4, RZ, RZ, 0x1 ;  /* 0x00000001ff047424 */ /* 0x000fe400078e00ff */
[----:B------:R-:W-:-:S03]  /*67b0*/  IMAD R2, R2, UR7, R3 ;  /* 0x0000000702027c24 */ /* 0x000fc6000f8e0203 */
[----:B------:R-:W-:Y:S02]  /*67c0*/  PRMT R3, R4, 0x7610, R3 ;  /* 0x0000761004037816 */ /* 0x000fe40000000003 */
[----:B------:R-:W-:Y:S02]  /*67d0*/  SEL R18, R2, R19, !P1 ;  /* 0x0000001302127207 */ /* 0x000fe40004800000 */
[----:B------:R-:W-:Y:S01]  /*67e0*/  SEL R19, R19, R2, !P1 ;  /* 0x0000000213137207 */ /* 0x000fe20004800000 */
[----:B------:R-:W-:-:S07]  /*67f0*/  IMAD.MOV.U32 R2, RZ, RZ, R10 ;  /* 0x000000ffff027224 */ /* 0x000fce00078e000a */
.L_x_175:
[----:B------:R-:W-:Y:S05]  /*6800*/  BSYNC B1 ;  /* 0x0000000000017941 */ /* 0x000fea0003800000 */
.L_x_174:
[----:B------:R-:W-:-:S13]  /*6810*/  LOP3.LUT P1, RZ, R3, 0xff, RZ, 0xc0, !PT ;  /* 0x000000ff03ff7812 */ /* 0x000fda000782c0ff */
[----:B------:R-:W-:Y:S05]  /*6820*/  @P1 BRA `(.L_x_178) ;  /* 0xfffffff400301947 */ /* 0x000fea000383ffff */
[----:B------:R-:W-:Y:S05]  /*6830*/  BSYNC B0 ;  /* 0x0000000000007941 */ /* 0x000fea0003800000 */
.L_x_166:
[----:B------:R-:W-:-:S03]  /*6840*/  UMOV UR7, 0xffffffff ;  /* 0xffffffff00077882 */ /* 0x000fc60000000000 */
[----:B------:R-:W-:Y:S05]  /*6850*/  BRA.DIV UR7, `(.L_x_179) ;  /* 0x0000000607447947 */ /* 0x000fea000b800000 */
[----:B------:R-:W-:-:S13]  /*6860*/  ELECT P6, URZ, PT ;  /* 0x00000000003f782f */ /* 0x000fda00038c0000 */
.L_x_195:
[----:B------:R-:W-:Y:S04]  /*6870*/  BSSY B0, `(.L_x_180) ;  /* 0x000002c000007945 */ /* 0x000fe80003800000 */
[----:B------:R-:W-:Y:S05]  /*6880*/  @!P6 BRA `(.L_x_181) ;  /* 0x0000000000a8e947 */ /* 0x000fea0003800000 */
[----:B------:R-:W-:-:S04]  /*6890*/  ULOP3.LUT UR7, UR36, 0x2, URZ, 0xfc, !UPT ;  /* 0x0000000224077892 */ /* 0x000fc8000f8efc3f */
[----:B------:R-:W-:-:S06]  /*68a0*/  UISETP.NE.AND UP0, UPT, UR7, 0x3, UPT ;  /* 0x000000030700788c */ /* 0x000fcc000bf05270 */
[----:B------:R-:W-:-:S13]  /*68b0*/  PLOP3.LUT P0, PT, PT, PT, UP0, 0x80, 0x0 ;  /* 0x000000000000781c */ /* 0x000fda0003f0f008 */
[----:B------:R-:W-:Y:S05]  /*68c0*/  @!P0 BRA `(.L_x_182) ;  /* 0x0000000000048947 */ /* 0x000fea0003800000 */
[----:B------:R-:W-:Y:S01]  /*68d0*/  BPT.TRAP 0x1 ;  /* 0x000000040000795c */ /* 0x000fe20000300000 */
.L_x_182:
[----:B------:R-:W0:Y:S01]  /*68e0*/  S2R R3, SR_CgaCtaId ;  /* 0x0000000000037919 */ /* 0x000e220000008800 */
[----:B------:R-:W-:-:S04]  /*68f0*/  MOV R2, 0x400 ;  /* 0x0000040000027802 */ /* 0x000fc80000000f00 */
[----:B0-----:R-:W-:Y:S02]  /*6900*/  LEA R3, R3, R2, 0x18 ;  /* 0x0000000203037211 */ /* 0x001fe400078ec0ff */
[----:B------:R-:W-:-:S03]  /*6910*/  SHF.L.U32 R2, R8, 0x1f, RZ ;  /* 0x0000001f08027819 */ /* 0x000fc600000006ff */
[----:B------:R-:W-:-:S04]  /*6920*/  VIADD R3, R3, 0x20 ;  /* 0x0000002003037836 */ /* 0x000fc80000000000 */
[C---:B------:R-:W-:Y:S02]  /*6930*/  IMAD R7, R0.reuse, 0x8, R3 ;  /* 0x0000000800077824 */ /* 0x040fe400078e0203 */
[----:B------:R-:W-:Y:S02]  /*6940*/  VIADD R0, R0, 0x1 ;  /* 0x0000000100007836 */ /* 0x000fe40000000000 */
[----:B------:R-:W0:Y:S03]  /*6950*/  SYNCS.PHASECHK.TRANS64.TRYWAIT P0, [R7+URZ], R2 ;  /* 0x00000002070075a7 */ /* 0x000e26000800017f */
[----:B------:R-:W-:-:S04]  /*6960*/  ISETP.NE.AND P1, PT, R0, 0x4, PT ;  /* 0x000000040000780c */ /* 0x000fc80003f25270 */
[----:B------:R-:W-:Y:S02]  /*6970*/  SEL R5, RZ, 0x1, P1 ;  /* 0x00000001ff057807 */ /* 0x000fe40000800000 */
[----:B------:R-:W-:Y:S02]  /*6980*/  SEL R0, R0, RZ, P1 ;  /* 0x000000ff00007207 */ /* 0x000fe40000800000 */
[----:B------:R-:W-:-:S03]  /*6990*/  LOP3.LUT R5, R8, R5, RZ, 0x3c, !PT ;  /* 0x0000000508057212 */ /* 0x000fc600078e3cff */
[----:B------:R-:W-:Y:S01]  /*69a0*/  IMAD R9, R0, 0x8, R3 ;  /* 0x0000000800097824 */ /* 0x000fe200078e0203 */
[----:B------:R-:W-:Y:S01]  /*69b0*/  SHF.L.U32 R4, R5, 0x1f, RZ ;  /* 0x0000001f05047819 */ /* 0x000fe200000006ff */
[----:B0-----:R-:W-:Y:S06]  /*69c0*/  @!P0 BRA `(.L_x_183) ;  /* 0x0000000400088947 */ /* 0x001fec0003800000 */
.L_x_196:
[----:B------:R-:W1:Y:S01]  /*69d0*/  SYNCS.PHASECHK.TRANS64.TRYWAIT P0, [R9+URZ], R4 ;  /* 0x00000004090075a7 */ /* 0x000e62000800017f */
[----:B------:R-:W-:-:S05]  /*69e0*/  VIADD R0, R0, 0x1 ;  /* 0x0000000100007836 */ /* 0x000fca0000000000 */
[----:B------:R-:W-:-:S04]  /*69f0*/  ISETP.NE.AND P1, PT, R0, 0x4, PT ;  /* 0x000000040000780c */ /* 0x000fc80003f25270 */
[----:B0-----:R-:W-:Y:S02]  /*6a00*/  SEL R2, RZ, 0x1, P1 ;  /* 0x00000001ff027807 */ /* 0x001fe40000800000 */
[----:B------:R-:W-:Y:S02]  /*6a10*/  SEL R0, R0, RZ, P1 ;  /* 0x000000ff00007207 */ /* 0x000fe40000800000 */
[----:B------:R-:W-:-:S03]  /*6a20*/  LOP3.LUT R7, R5, R2, RZ, 0x3c, !PT ;  /* 0x0000000205077212 */ /* 0x000fc600078e3cff */
[----:B------:R-:W-:Y:S01]  /*6a30*/  IMAD R6, R0, 0x8, R3 ;  /* 0x0000000800067824 */ /* 0x000fe200078e0203 */
[----:B------:R-:W-:Y:S01]  /*6a40*/  SHF.L.U32 R5, R7, 0x1f, RZ ;  /* 0x0000001f07057819 */ /* 0x000fe200000006ff */
[----:B-1----:R-:W-:Y:S06]  /*6a50*/  @!P0 BRA `(.L_x_184) ;  /* 0x0000000000f88947 */ /* 0x002fec0003800000 */
.L_x_197:
[----:B------:R-:W1:Y:S01]  /*6a60*/  SYNCS.PHASECHK.TRANS64.TRYWAIT P0, [R6+URZ], R5 ;  /* 0x00000005060075a7 */ /* 0x000e62000800017f */
[----:B------:R-:W-:-:S05]  /*6a70*/  VIADD R0, R0, 0x1 ;  /* 0x0000000100007836 */ /* 0x000fca0000000000 */
[----:B------:R-:W-:-:S04]  /*6a80*/  ISETP.NE.AND P1, PT, R0, 0x4, PT ;  /* 0x000000040000780c */ /* 0x000fc80003f25270 */
[----:B------:R-:W-:Y:S02]  /*6a90*/  SEL R2, RZ, 0x1, P1 ;  /* 0x00000001ff027807 */ /* 0x000fe40000800000 */
[----:B------:R-:W-:Y:S02]  /*6aa0*/  SEL R0, R0, RZ, P1 ;  /* 0x000000ff00007207 */ /* 0x000fe40000800000 */
[----:B------:R-:W-:Y:S01]  /*6ab0*/  LOP3.LUT R2, R7, R2, RZ, 0x3c, !PT ;  /* 0x0000000207027212 */ /* 0x000fe200078e3cff */
[----:B-1----:R-:W-:Y:S06]  /*6ac0*/  @!P0 BRA `(.L_x_185) ;  /* 0x0000000000f08947 */ /* 0x002fec0003800000 */
.L_x_198:
[----:B------:R-:W-:Y:S01]  /*6ad0*/  IMAD R3, R0, 0x8, R3 ;  /* 0x0000000800037824 */ /* 0x000fe200078e0203 */
[----:B------:R-:W-:-:S07]  /*6ae0*/  SHF.L.U32 R0, R2, 0x1f, RZ ;  /* 0x0000001f02007819 */ /* 0x000fce00000006ff */
.L_x_186:
[----:B--2---:R2:W3:Y:S02]  /*6af0*/  SYNCS.PHASECHK.TRANS64.TRYWAIT P0, [R3+URZ], R0 ;  /* 0x00000000030075a7 */ /* 0x0044e4000800017f */
[----:B---3--:R-:W-:Y:S05]  /*6b00*/  @!P0 NANOSLEEP.SYNCS 0x989680 ;  /* 0x009896800000895d */ /* 0x008fea0003900000 */
[----:B------:R-:W3:Y:S02]  /*6b10*/  @!P0 SYNCS.PHASECHK.TRANS64 P0, [R3+URZ], R0 ;  /* 0x00000000030085a7 */ /* 0x000ee4000800007f */
[----:B---3--:R-:W-:Y:S05]  /*6b20*/  @!P0 BRA `(.L_x_186) ;  /* 0xfffffffc00f08947 */ /* 0x008fea000383ffff */
.L_x_181:
[----:B------:R-:W-:Y:S05]  /*6b30*/  BSYNC B0 ;  /* 0x0000000000007941 */ /* 0x000fea0003800000 */
.L_x_180:
[----:B------:R-:W-:Y:S05]  /*6b40*/  EXIT ;  /* 0x000000000000794d */ /* 0x000fea0003800000 */
.L_x_14:
[----:B0-----:R0:W1:Y:S02]  /*6b50*/  SYNCS.PHASECHK.TRANS64.TRYWAIT P0, [R93+URZ+-0x8], R0 ;  /* 0xfffff8005d0075a7 */ /* 0x001064000800017f */
[----:B-1----:R-:W-:Y:S05]  /*6b60*/  @!P0 NANOSLEEP.SYNCS 0x989680 ;  /* 0x009896800000895d */ /* 0x002fea0003900000 */
[----:B------:R-:W1:Y:S02]  /*6b70*/  @!P0 SYNCS.PHASECHK.TRANS64 P0, [R93+URZ+-0x8], R0 ;  /* 0xfffff8005d0085a7 */ /* 0x000e64000800007f */
[----:B-1----:R-:W-:Y:S05]  /*6b80*/  @!P0 BRA `(.L_x_14) ;  /* 0xfffffffc00f08947 */ /* 0x002fea000383ffff */
[----:B------:R-:W-:Y:S05]  /*6b90*/  BRA `(.L_x_187) ;  /* 0xffffffa8009c7947 */ /* 0x000fea000383ffff */
.L_x_19:
[----:B-1----:R1:W2:Y:S02]  /*6ba0*/  SYNCS.PHASECHK.TRANS64.TRYWAIT P1, [R3+URZ], R0 ;  /* 0x00000000030075a7 */ /* 0x0022a4000802017f */
[----:B--2---:R-:W-:Y:S05]  /*6bb0*/  @!P1 NANOSLEEP.SYNCS 0x989680 ;  /* 0x009896800000995d */ /* 0x004fea0003900000 */
[----:B------:R-:W2:Y:S02]  /*6bc0*/  @!P1 SYNCS.PHASECHK.TRANS64 P1, [R3+URZ], R0 ;  /* 0x00000000030095a7 */ /* 0x000ea4000802007f */
[----:B--2---:R-:W-:Y:S05]  /*6bd0*/  @!P1 BRA `(.L_x_19) ;  /* 0xfffffffc00f09947 */ /* 0x004fea000383ffff */
[----:B------:R-:W-:Y:S05]  /*6be0*/  BRA `(.L_x_18) ;  /* 0xffffffac00187947 */ /* 0x000fea000383ffff */
.L_x_24:
[----:B-1----:R-:W-:-:S04]  /*6bf0*/  IMAD.U32 R4, RZ, RZ, UR4 ;  /* 0x00000004ff047e24 */ /* 0x002fc8000f8e00ff */
[----:B------:R1:W2:Y:S03]  /*6c00*/  SYNCS.PHASECHK.TRANS64.TRYWAIT P1, [R4+URZ], R3 ;  /* 0x00000003040075a7 */ /* 0x0002a6000802017f */
[----:B--2---:R-:W-:Y:S05]  /*6c10*/  @!P1 NANOSLEEP.SYNCS 0x989680 ;  /* 0x009896800000995d */ /* 0x004fea0003900000 */
[----:B------:R-:W2:Y:S02]  /*6c20*/  @!P1 SYNCS.PHASECHK.TRANS64 P1, [R4+URZ], R3 ;  /* 0x00000003040095a7 */ /* 0x000ea4000802007f */
[----:B--2---:R-:W-:Y:S05]  /*6c30*/  @!P1 BRA `(.L_x_24) ;  /* 0xfffffffc00ec9947 */ /* 0x004fea000383ffff */
[----:B------:R-:W-:Y:S05]  /*6c40*/  BRA `(.L_x_23) ;  /* 0xffffffac00e87947 */ /* 0x000fea000383ffff */
.L_x_30:
[----:B0-----:R0:W1:Y:S02]  /*6c50*/  SYNCS.PHASECHK.TRANS64.TRYWAIT P0, [R93+URZ+0x8], R4 ;  /* 0x000008045d0075a7 */ /* 0x001064000800017f */
[----:B-1----:R-:W-:Y:S05]  /*6c60*/  @!P0 NANOSLEEP.SYNCS 0x989680 ;  /* 0x009896800000895d */ /* 0x002fea0003900000 */
[----:B------:R-:W1:Y:S02]  /*6c70*/  @!P0 SYNCS.PHASECHK.TRANS64 P0, [R93+URZ+0x8], R4 ;  /* 0x000008045d0085a7 */ /* 0x000e64000800007f */
[----:B-1----:R-:W-:Y:S05]  /*6c80*/  @!P0 BRA `(.L_x_30) ;  /* 0xfffffffc00f08947 */ /* 0x002fea000383ffff */
[----:B------:R-:W-:Y:S05]  /*6c90*/  BRA `(.L_x_188) ;  /* 0xffffffb000f07947 */ /* 0x000fea000383ffff */
.L_x_167:
[----:B------:R-:W-:Y:S01]  /*6ca0*/  BSSY B1, `(.L_x_189) ;  /* 0x0000006000017945 */ /* 0x000fe20003800000 */
[----:B------:R-:W-:-:S07]  /*6cb0*/  IMAD.MOV.U32 R15, RZ, RZ, -0x1 ;  /* 0xffffffffff0f7424 */ /* 0x000fce00078e00ff */
[----:B------:R-:W-:Y:S05]  /*6cc0*/  WARPSYNC.COLLECTIVE R15, `(.L_x_190) ;  /* 0x000000000f0c7348 */ /* 0x000fea0003c00000 */
[----:B------:R-:W-:Y:S02]  /*6cd0*/  ELECT P6, UR62, PT ;  /* 0x00000000003e782f */ /* 0x000fe400038c0000 */
[----:B------:R-:W-:Y:S01]  /*6ce0*/  MOV R14, UR62 ;  /* 0x0000003e000e7c02 */ /* 0x000fe20008000f00 */
[----:B------:R-:W-:Y:S10]  /*6cf0*/  ENDCOLLECTIVE ;  /* 0x000000000000791b */ /* 0x000ff40003800000 */
.L_x_190:
[----:B------:R-:W-:Y:S05]  /*6d00*/  BSYNC B1 ;  /* 0x0000000000017941 */ /* 0x000fea0003800000 */
.L_x_189:
[----:B------:R-:W-:Y:S05]  /*6d10*/  BRA `(.L_x_191) ;  /* 0xfffffff000007947 */ /* 0x000fea000383ffff */
.L_x_170:
[----:B-1----:R1:W2:Y:S02]  /*6d20*/  SYNCS.PHASECHK.TRANS64.TRYWAIT P1, [R10+URZ+0x20], R5 ;  /* 0x000020050a0075a7 */ /* 0x0022a4000802017f */
[----:B--2---:R-:W-:Y:S05]  /*6d30*/  @!P1 NANOSLEEP.SYNCS 0x989680 ;  /* 0x009896800000995d */ /* 0x004fea0003900000 */
[----:B------:R-:W2:Y:S02]  /*6d40*/  @!P1 SYNCS.PHASECHK.TRANS64 P1, [R10+URZ+0x20], R5 ;  /* 0x000020050a0095a7 */ /* 0x000ea4000802007f */
[----:B--2---:R-:W-:Y:S05]  /*6d50*/  @!P1 BRA `(.L_x_170) ;  /* 0xfffffffc00f09947 */ /* 0x004fea000383ffff */
[----:B------:R-:W-:Y:S05]  /*6d60*/  BRA `(.L_x_192) ;  /* 0xfffffff000347947 */ /* 0x000fea000383ffff */
.L_x_179:
[----:B------:R-:W-:Y:S01]  /*6d70*/  BSSY B0, `(.L_x_193) ;  /* 0x0000006000007945 */ /* 0x000fe20003800000 */
[----:B------:R-:W-:-:S07]  /*6d80*/  IMAD.MOV.U32 R15, RZ, RZ, -0x1 ;  /* 0xffffffffff0f7424 */ /* 0x000fce00078e00ff */
[----:B------:R-:W-:Y:S05]  /*6d90*/  WARPSYNC.COLLECTIVE R15, `(.L_x_194) ;  /* 0x000000000f0c7348 */ /* 0x000fea0003c00000 */
[----:B------:R-:W-:Y:S02]  /*6da0*/  ELECT P6, UR62, PT ;  /* 0x00000000003e782f */ /* 0x000fe400038c0000 */
[----:B------:R-:W-:Y:S01]  /*6db0*/  MOV R14, UR62 ;  /* 0x0000003e000e7c02 */ /* 0x000fe20008000f00 */
[----:B------:R-:W-:Y:S10]  /*6dc0*/  ENDCOLLECTIVE ;  /* 0x000000000000791b */ /* 0x000ff40003800000 */
.L_x_194:
[----:B------:R-:W-:Y:S05]  /*6dd0*/  BSYNC B0 ;  /* 0x0000000000007941 */ /* 0x000fea0003800000 */
.L_x_193:
[----:B------:R-:W-:Y:S05]  /*6de0*/  BRA `(.L_x_195) ;  /* 0xfffffff800a07947 */ /* 0x000fea000383ffff */
.L_x_183:
[----:B0-----:R0:W1:Y:S02]  /*6df0*/  SYNCS.PHASECHK.TRANS64.TRYWAIT P0, [R7+URZ], R2 ;  /* 0x00000002070075a7 */ /* 0x001064000800017f */
[----:B-1----:R-:W-:Y:S05]  /*6e00*/  @!P0 NANOSLEEP.SYNCS 0x989680 ;  /* 0x009896800000895d */ /* 0x002fea0003900000 */
[----:B------:R-:W1:Y:S02]  /*6e10*/  @!P0 SYNCS.PHASECHK.TRANS64 P0, [R7+URZ], R2 ;  /* 0x00000002070085a7 */ /* 0x000e64000800007f */
[----:B-1----:R-:W-:Y:S05]  /*6e20*/  @!P0 BRA `(.L_x_183) ;  /* 0xfffffffc00f08947 */ /* 0x002fea000383ffff */
[----:B------:R-:W-:Y:S05]  /*6e30*/  BRA `(.L_x_196) ;  /* 0xfffffff800e47947 */ /* 0x000fea000383ffff */
.L_x_184:
[----:B0-----:R0:W1:Y:S02]  /*6e40*/  SYNCS.PHASECHK.TRANS64.TRYWAIT P0, [R9+URZ], R4 ;  /* 0x00000004090075a7 */ /* 0x001064000800017f */
[----:B-1----:R-:W-:Y:S05]  /*6e50*/  @!P0 NANOSLEEP.SYNCS 0x989680 ;  /* 0x009896800000895d */ /* 0x002fea0003900000 */
[----:B------:R-:W1:Y:S02]  /*6e60*/  @!P0 SYNCS.PHASECHK.TRANS64 P0, [R9+URZ], R4 ;  /* 0x00000004090085a7 */ /* 0x000e64000800007f */
[----:B-1----:R-:W-:Y:S05]  /*6e70*/  @!P0 BRA `(.L_x_184) ;  /* 0xfffffffc00f08947 */ /* 0x002fea000383ffff */
[----:B------:R-:W-:Y:S05]  /*6e80*/  BRA `(.L_x_197) ;  /* 0xfffffff800f47947 */ /* 0x000fea000383ffff */
.L_x_185:
[----:B-1----:R1:W2:Y:S02]  /*6e90*/  SYNCS.PHASECHK.TRANS64.TRYWAIT P0, [R6+URZ], R5 ;  /* 0x00000005060075a7 */ /* 0x0022a4000800017f */
[----:B--2---:R-:W-:Y:S05]  /*6ea0*/  @!P0 NANOSLEEP.SYNCS 0x989680 ;  /* 0x009896800000895d */ /* 0x004fea0003900000 */
[----:B------:R-:W2:Y:S02]  /*6eb0*/  @!P0 SYNCS.PHASECHK.TRANS64 P0, [R6+URZ], R5 ;  /* 0x00000005060085a7 */ /* 0x000ea4000800007f */
[----:B--2---:R-:W-:Y:S05]  /*6ec0*/  @!P0 BRA `(.L_x_185) ;  /* 0xfffffffc00f08947 */ /* 0x004fea000383ffff */
[----:B------:R-:W-:Y:S05]  /*6ed0*/  BRA `(.L_x_198) ;  /* 0xfffffff800fc7947 */ /* 0x000fea000383ffff */
.L_x_199:
[----:B------:R-:W-:-:S00]  /*6ee0*/  BRA `(.L_x_199) ;  /* 0xfffffffc00fc7947 */ /* 0x000fc0000383ffff */
[----:B------:R-:W-:-:S00]  /*6ef0*/  NOP ;  /* 0x0000000000007918 */ /* 0x000fc00000000000 */
        /* <DEDUP_REMOVED lines=8> */
.L_x_200:


//--------------------- .nv.global.init           --------------------------
	.section	.nv.global.init,"aw",@progbits
.nv.global.init:
	.type		$str$22,@object
	.size		$str$22,($str$23 - $str$22)
$str$22:
        /*0000*/ 	.byte	0x6b, 0x5f, 0x74, 0x69, 0x6c, 0x65, 0x5f, 0x63, 0x6f, 0x75, 0x6e, 0x74, 0x20, 0x3e, 0x3d, 0x20
        /*0010*/ 	.byte	0x31, 0x00
	.type		$str$23,@object
	.size		$str$23,(__unnamed_1 - $str$23)
$str$23:
        /*0012*/ 	.byte	0x2f, 0x74, 0x6d, 0x70, 0x2f, 0x63, 0x75, 0x74, 0x6c, 0x61, 0x73, 0x73, 0x5f, 0x73, 0x77, 0x65
        /*0022*/ 	.byte	0x65, 0x70, 0x5f, 0x73, 0x72, 0x63, 0x2f, 0x69, 0x6e, 0x63, 0x6c, 0x75, 0x64, 0x65, 0x2f, 0x63
        /*0032*/ 	.byte	0x75, 0x74, 0x6c, 0x61, 0x73, 0x73, 0x2f, 0x67, 0x65, 0x6d, 0x6d, 0x2f, 0x63, 0x6f, 0x6c, 0x6c
        /*0042*/ 	.byte	0x65, 0x63, 0x74, 0x69, 0x76, 0x65, 0x2f, 0x73, 0x6d, 0x39, 0x30, 0x5f, 0x6d, 0x6d, 0x61, 0x5f
        /*0052*/ 	.byte	0x74, 0x6d, 0x61, 0x5f, 0x67, 0x6d, 0x6d, 0x61, 0x5f, 0x73, 0x73, 0x5f, 0x77, 0x61, 0x72, 0x70
        /*0062*/ 	.byte	0x73, 0x70, 0x65, 0x63, 0x69, 0x61, 0x6c, 0x69, 0x7a, 0x65, 0x64, 0x2e, 0x68, 0x70, 0x70, 0x00
	.type		__unnamed_1,@object
	.size		__unnamed_1,(.L_0 - __unnamed_1)
__unnamed_1:
        /*0072*/ 	.byte	0x76, 0x6f, 0x69, 0x64, 0x20, 0x63, 0x75, 0x74, 0x6c, 0x61, 0x73, 0x73, 0x3a, 0x3a, 0x67, 0x65
        /* <DEDUP_REMOVED lines=172> */
.L_0:


//--------------------- .nv.shared._ZN7cutlass13device_kernelINS_4gemm6kernel13GemmUniversalIN4cute5tupleIJiiiiEEENS1_10collective13CollectiveMmaINS1_34MainloopSm90TmaGmmaWarpSpecializedILi4ENS5_IJNS4_1CILi1EEESB_SB_EEENS1_32KernelTmaWarpSpecializedPingpongEEENS5_IJNSA_ILi64EEENSA_ILi128EEESG_EEEaNS5_IJlSB_lEEEaSI_NS4_8TiledMMAINS4_8MMA_AtomIJNS4_4SM904GMMA27MMA_64x128x32_S32S8S8_SS_TNEEEENS4_6LayoutISC_NS5_IJNSA_ILi0EEESQ_SQ_EEEEENS5_IJNS4_10UnderscoreEST_ST_EEEEENS4_13SM90_TMA_LOADENS4_14ComposedLayoutINS4_7SwizzleILi3ELi4ELi3EEENS4_18smem_ptr_flag_bitsILi8EEENSP_INS5_IJNSA_ILi8EEESG_EEENS5_IJSG_SB_EEEEEEEvNS4_8identityESW_S16_vS17_EENS_8epilogue10collective6detail29Sm90TmaWarpSpecializedAdapterINS1A_15DefaultEpilogueIaSI_SI_NS19_6thread17LinearCombinationIaLi1EiiLNS1E_9ScaleType4KindE0ELNS_15FloatRoundStyleE2EaEENS1_15EpilogueDefaultEEEEEvvEEEEvNT_6ParamsE --------------------------
	.section	.nv.shared._ZN7cutlass13device_kernelINS_4gemm6kernel13GemmUniversalIN4cute5tupleIJiiiiEEENS1_10collective13CollectiveMmaINS1_34MainloopSm90TmaGmmaWarpSpecializedILi4ENS5_IJNS4_1CILi1EEESB_SB_EEENS1_32KernelTmaWarpSpecializedPingpongEEENS5_IJNSA_ILi64EEENSA_ILi128EEESG_EEEaNS5_IJlSB_lEEEaSI_NS4_8TiledMMAINS4_8MMA_AtomIJNS4_4SM904GMMA27MMA_64x128x32_S32S8S8_SS_TNEEEENS4_6LayoutISC_NS5_IJNSA_ILi0EEESQ_SQ_EEEEENS5_IJNS4_10UnderscoreEST_ST_EEEEENS4_13SM90_TMA_LOADENS4_14ComposedLayoutINS4_7SwizzleILi3ELi4ELi3EEENS4_18smem_ptr_flag_bitsILi8EEENSP_INS5_IJNSA_ILi8EEESG_EEENS5_IJSG_SB_EEEEEEEvNS4_8identityESW_S16_vS17_EENS_8epilogue10collective6detail29Sm90TmaWarpSpecializedAdapterINS1A_15DefaultEpilogueIaSI_SI_NS19_6thread17LinearCombinationIaLi1EiiLNS1E_9ScaleType4KindE0ELNS_15FloatRoundStyleE2EaEENS1_15EpilogueDefaultEEEEEvvEEEEvNT_6ParamsE,"aw",@nobits
	.sectionflags	@""
	.align	16
	.zero		1024


//--------------------- .nv.shared.reserved.0     --------------------------
	.section	.nv.shared.reserved.0,"aw",@nobits
	.weak		__nv_reservedSMEM_offset_0_alias
	.size		__nv_reservedSMEM_offset_0_alias, 0, 0
	.other		__nv_reservedSMEM_offset_0_alias,@"STO_CUDA_RESERVED_SHARED STV_DEFAULT"
__nv_reservedSMEM_offset_0_alias:
	.zero		0


//--------------------- .nv.global                --------------------------
	.section	.nv.global,"aw",@nobits
.nv.global:
	.type		_ZN39_INTERNAL_60a6bd0c_4_k_cu_686dd653_46964cute1_E,@object
	.size		_ZN39_INTERNAL_60a6bd0c_4_k_cu_686dd653_46964cute1_E,(_ZN39_INTERNAL_60a6bd0c_4_k_cu_686dd653_46964cuda3std3__45__cpo6cbeginE - _ZN39_INTERNAL_60a6bd0c_4_k_cu_686dd653_46964cute1_E)
_ZN39_INTERNAL_60a6bd0c_4_k_cu_686dd653_46964cute1_E:
	.zero		1
	.type		_ZN39_INTERNAL_60a6bd0c_4_k_cu_686dd653_46964cuda3std3__45__cpo6cbeginE,@object
	.size		_ZN39_INTERNAL_60a6bd0c_4_k_cu_686dd653_46964cuda3std3__45__cpo6cbeginE,(_ZN39_INTERNAL_60a6bd0c_4_k_cu_686dd653_46964cuda3std3__48in_placeE - _ZN39_INTERNAL_60a6bd0c_4_k_cu_686dd653_46964cuda3std3__45__cpo6cbeginE)
_ZN39_INTERNAL_60a6bd0c_4_k_cu_686dd653_46964cuda3std3__45__cpo6cbeginE:
	.zero		1
	.type		_ZN39_INTERNAL_60a6bd0c_4_k_cu_686dd653_46964cuda3std3__48in_placeE,@object
	.size		_ZN39_INTERNAL_60a6bd0c_4_k_cu_686dd653_46964cuda3std3__48in_placeE,(_ZN39_INTERNAL_60a6bd0c_4_k_cu_686dd653_46964cuda3std6ranges3__45__cpo9iter_moveE - _ZN39_INTERNAL_60a6bd0c_4_k_cu_686dd653_46964cuda3std3__48in_placeE)
_ZN39_INTERNAL_60a6bd0c_4_k_cu_686dd653_46964cuda3std3__48in_placeE:
	.zero		1
	.type		_ZN39_INTERNAL_60a6bd0c_4_k_cu_686dd653_46964cuda3std6ranges3__45__cpo9iter_moveE,@object
	.size		_ZN39_INTERNAL_60a6bd0c_4_k_cu_686dd653_46964cuda3std6ranges3__45__cpo9iter_moveE,(_ZN39_INTERNAL_60a6bd0c_4_k_cu_686dd653_46964cuda3std3__45__cpo5beginE - _ZN39_INTERNAL_60a6bd0c_4_k_cu_686dd653_46964cuda3std6ranges3__45__cpo9iter_moveE)
_ZN39_INTERNAL_60a6bd0c_4_k_cu_686dd653_46964cuda3std6ranges3__45__cpo9iter_moveE:
	.zero		1
	.type		_ZN39_INTERNAL_60a6bd0c_4_k_cu_686dd653_46964cuda3std3__45__cpo5beginE,@object
	.size		_ZN39_INTERNAL_60a6bd0c_4_k_cu_686dd653_46964cuda3std3__45__cpo5beginE,(_ZN39_INTERNAL_60a6bd0c_4_k_cu_686dd653_46964cuda3std3__441_GLOBAL__N__60a6bd0c_4_k_cu_686dd653_46966ignoreE - _ZN39_INTERNAL_60a6bd0c_4_k_cu_686dd653_46964cuda3std3__45__cpo5beginE)
_ZN39_INTERNAL_60a6bd0c_4_k_cu_686dd653_46964cuda3std3__45__cpo5beginE:
	.zero		1
	.type		_ZN39_INTERNAL_60a6bd0c_4_k_cu_686dd653_46964cuda3std3__441_GLOBAL__N__60a6bd0c_4_k_cu_686dd653_46966ignoreE,@object
	.size		_ZN39_INTERNAL_60a6bd0c_4_k_cu_686dd653_46964cuda3std3__441_GLOBAL__N__60a6bd0c_4_k_cu_686dd653_46966ignoreE,(_ZN39_INTERNAL_60a6bd0c_4_k_cu_686dd653_46964cute7productE - _ZN39_INTERNAL_60a6bd0c_4_k_cu_686dd653_46964cuda3std3__441_GLOBAL__N__60a6bd0c_4_k_cu_686dd653_46966ignoreE)
_ZN39_INTERNAL_60a6bd0c_4_k_cu_686dd653_46964cuda3std3__441_GLOBAL__N__60a6bd0c_4_k_cu_686dd653_46966ignoreE:
	.zero		1
	.type		_ZN39_INTERNAL_60a6bd0c_4_k_cu_686dd653_46964cute7productE,@object
	.size		_ZN39_INTERNAL_60a6bd0c_4_k_cu_686dd653_46964cute7productE,(_ZN39_INTERNAL_60a6bd0c_4_k_cu_686dd653_46964cuda3std3__45__cpo3endE - _ZN39_INTERNAL_60a6bd0c_4_k_cu_686dd653_46964cute7productE)
_ZN39_INTERNAL_60a6bd0c_4_k_cu_686dd653_46964cute7productE:
	.zero		1
	.type		_ZN39_INTERNAL_60a6bd0c_4_k_cu_686dd653_46964cuda3std3__45__cpo3endE,@object
	.size		_ZN39_INTERNAL_60a6bd0c_4_k_cu_686dd653_46964cuda3std3__45__cpo3endE,(_ZN39_INTERNAL_60a6bd0c_4_k_cu_686dd653_46964cuda3std3__419piecewise_constructE - _ZN39_INTERNAL_60a6bd0c_4_k_cu_686dd653_46964cuda3std3__45__cpo3endE)
_ZN39_INTERNAL_60a6bd0c_4_k_cu_686dd653_46964cuda3std3__45__cpo3endE:
	.zero		1
	.type		_ZN39_INTERNAL_60a6bd0c_4_k_cu_686dd653_46964cuda3std3__419piecewise_constructE,@object
	.size		_ZN39_INTERNAL_60a6bd0c_4_k_cu_686dd653_46964cuda3std3__419piecewise_constructE,(_ZN39_INTERNAL_60a6bd0c_4_k_cu_686dd653_46964cuda3std3__45__cpo4cendE - _ZN39_INTERNAL_60a6bd0c_4_k_cu_686dd653_46964cuda3std3__419piecewise_constructE)
_ZN39_INTERNAL_60a6bd0c_4_k_cu_686dd653_46964cuda3std3__419piecewise_constructE:
	.zero		1
	.type		_ZN39_INTERNAL_60a6bd0c_4_k_cu_686dd653_46964cuda3std3__45__cpo4cendE,@object
	.size		_ZN39_INTERNAL_60a6bd0c_4_k_cu_686dd653_46964cuda3std3__45__cpo4cendE,(_ZN39_INTERNAL_60a6bd0c_4_k_cu_686dd653_46964cuda3std6ranges3__45__cpo4swapE - _ZN39_INTERNAL_60a6bd0c_4_k_cu_686dd653_46964cuda3std3__45__cpo4cendE)
_ZN39_INTERNAL_60a6bd0c_4_k_cu_686dd653_46964cuda3std3__45__cpo4cendE:
	.zero		1
	.type		_ZN39_INTERNAL_60a6bd0c_4_k_cu_686dd653_46964cuda3std6ranges3__45__cpo4swapE,@object
	.size		_ZN39_INTERNAL_60a6bd0c_4_k_cu_686dd653_46964cuda3std6ranges3__45__cpo4swapE,(.L_8 - _ZN39_INTERNAL_60a6bd0c_4_k_cu_686dd653_46964cuda3std6ranges3__45__cpo4swapE)
_ZN39_INTERNAL_60a6bd0c_4_k_cu_686dd653_46964cuda3std6ranges3__45__cpo4swapE:
	.zero		1
.L_8:


//--------------------- .nv.constant0._ZN7cutlass13device_kernelINS_4gemm6kernel13GemmUniversalIN4cute5tupleIJiiiiEEENS1_10collective13CollectiveMmaINS1_34MainloopSm90TmaGmmaWarpSpecializedILi4ENS5_IJNS4_1CILi1EEESB_SB_EEENS1_32KernelTmaWarpSpecializedPingpongEEENS5_IJNSA_ILi64EEENSA_ILi128EEESG_EEEaNS5_IJlSB_lEEEaSI_NS4_8TiledMMAINS4_8MMA_AtomIJNS4_4SM904GMMA27MMA_64x128x32_S32S8S8_SS_TNEEEENS4_6LayoutISC_NS5_IJNSA_ILi0EEESQ_SQ_EEEEENS5_IJNS4_10UnderscoreEST_ST_EEEEENS4_13SM90_TMA_LOADENS4_14ComposedLayoutINS4_7SwizzleILi3ELi4ELi3EEENS4_18smem_ptr_flag_bitsILi8EEENSP_INS5_IJNSA_ILi8EEESG_EEENS5_IJSG_SB_EEEEEEEvNS4_8identityESW_S16_vS17_EENS_8epilogue10collective6detail29Sm90TmaWarpSpecializedAdapterINS1A_15DefaultEpilogueIaSI_SI_NS19_6thread17LinearCombinationIaLi1EiiLNS1E_9ScaleType4KindE0ELNS_15FloatRoundStyleE2EaEENS1_15EpilogueDefaultEEEEEvvEEEEvNT_6ParamsE --------------------------
	.section	.nv.constant0._ZN7cutlass13device_kernelINS_4gemm6kernel13GemmUniversalIN4cute5tupleIJiiiiEEENS1_10collective13CollectiveMmaINS1_34MainloopSm90TmaGmmaWarpSpecializedILi4ENS5_IJNS4_1CILi1EEESB_SB_EEENS1_32KernelTmaWarpSpecializedPingpongEEENS5_IJNSA_ILi64EEENSA_ILi128EEESG_EEEaNS5_IJlSB_lEEEaSI_NS4_8TiledMMAINS4_8MMA_AtomIJNS4_4SM904GMMA27MMA_64x128x32_S32S8S8_SS_TNEEEENS4_6LayoutISC_NS5_IJNSA_ILi0EEESQ_SQ_EEEEENS5_IJNS4_10UnderscoreEST_ST_EEEEENS4_13SM90_TMA_LOADENS4_14ComposedLayoutINS4_7SwizzleILi3ELi4ELi3EEENS4_18smem_ptr_flag_bitsILi8EEENSP_INS5_IJNSA_ILi8EEESG_EEENS5_IJSG_SB_EEEEEEEvNS4_8identityESW_S16_vS17_EENS_8epilogue10collective6detail29Sm90TmaWarpSpecializedAdapterINS1A_15DefaultEpilogueIaSI_SI_NS19_6thread17LinearCombinationIaLi1EiiLNS1E_9ScaleType4KindE0ELNS_15FloatRoundStyleE2EaEENS1_15EpilogueDefaultEEEEEvvEEEEvNT_6ParamsE,"a",@progbits
	.sectionflags	@""
	.align	4
.nv.constant0._ZN7cutlass13device_kernelINS_4gemm6kernel13GemmUniversalIN4cute5tupleIJiiiiEEENS1_10collective13CollectiveMmaINS1_34MainloopSm90TmaGmmaWarpSpecializedILi4ENS5_IJNS4_1CILi1EEESB_SB_EEENS1_32KernelTmaWarpSpecializedPingpongEEENS5_IJNSA_ILi64EEENSA_ILi128EEESG_EEEaNS5_IJlSB_lEEEaSI_NS4_8TiledMMAINS4_8MMA_AtomIJNS4_4SM904GMMA27MMA_64x128x32_S32S8S8_SS_TNEEEENS4_6LayoutISC_NS5_IJNSA_ILi0EEESQ_SQ_EEEEENS5_IJNS4_10UnderscoreEST_ST_EEEEENS4_13SM90_TMA_LOADENS4_14ComposedLayoutINS4_7SwizzleILi3ELi4ELi3EEENS4_18smem_ptr_flag_bitsILi8EEENSP_INS5_IJNSA_ILi8EEESG_EEENS5_IJSG_SB_EEEEEEEvNS4_8identityESW_S16_vS17_EENS_8epilogue10collective6detail29Sm90TmaWarpSpecializedAdapterINS1A_15DefaultEpilogueIaSI_SI_NS19_6thread17LinearCombinationIaLi1EiiLNS1E_9ScaleType4KindE0ELNS_15FloatRoundStyleE2EaEENS1_15EpilogueDefaultEEEEEvvEEEEvNT_6ParamsE:
	.zero		1664


//--------------------- SYMBOLS --------------------------

	.type		.nv.reservedSmem.offset0,@object
	.size		.nv.reservedSmem.offset0,0x4
	.type		__assertfail,@function
